//
// Generated by NVIDIA NVVM Compiler
//
// Compiler Build ID: CL-36424714
// Cuda compilation tools, release 13.0, V13.0.88
// Based on NVVM 20.0.0
//

.version 9.0
.target sm_100
.address_size 64

	// .globl	_Z6KeccakPciP5INTER
.const .align 1 .b8 rho[25] = {0, 1, 62, 28, 27, 36, 44, 6, 55, 20, 3, 10, 43, 25, 39, 41, 45, 15, 21, 8, 18, 2, 61, 56, 14};
.const .align 1 .b8 pi[25] = {0, 6, 12, 18, 24, 3, 9, 10, 16, 22, 1, 7, 13, 19, 20, 4, 5, 11, 17, 23, 2, 8, 14, 15, 21};
.const .align 8 .b8 iota[192] = {1, 0, 0, 0, 0, 0, 0, 0, 130, 128, 0, 0, 0, 0, 0, 0, 138, 128, 0, 0, 0, 0, 0, 128, 0, 128, 0, 128, 0, 0, 0, 128, 139, 128, 0, 0, 0, 0, 0, 0, 1, 0, 0, 128, 0, 0, 0, 0, 129, 128, 0, 128, 0, 0, 0, 128, 9, 128, 0, 0, 0, 0, 0, 128, 138, 0, 0, 0, 0, 0, 0, 0, 136, 0, 0, 0, 0, 0, 0, 0, 9, 128, 0, 128, 0, 0, 0, 0, 10, 0, 0, 128, 0, 0, 0, 0, 139, 128, 0, 128, 0, 0, 0, 0, 139, 0, 0, 0, 0, 0, 0, 128, 137, 128, 0, 0, 0, 0, 0, 128, 3, 128, 0, 0, 0, 0, 0, 128, 2, 128, 0, 0, 0, 0, 0, 128, 128, 0, 0, 0, 0, 0, 0, 128, 10, 128, 0, 0, 0, 0, 0, 0, 10, 0, 0, 128, 0, 0, 0, 128, 129, 128, 0, 128, 0, 0, 0, 128, 128, 128, 0, 0, 0, 0, 0, 128, 1, 0, 0, 128, 0, 0, 0, 0, 8, 128, 0, 128, 0, 0, 0, 128};

.visible .entry _Z6KeccakPciP5INTER(
	.param .u64 .ptr .align 1 _Z6KeccakPciP5INTER_param_0,
	.param .u32 _Z6KeccakPciP5INTER_param_1,
	.param .u64 .ptr .align 1 _Z6KeccakPciP5INTER_param_2
)
{
	.reg .pred 	%p<15>;
	.reg .b16 	%rs<134>;
	.reg .b32 	%r<163>;
	.reg .b64 	%rd<672>;

	ld.param.u64 	%rd229, [_Z6KeccakPciP5INTER_param_0];
	ld.param.u64 	%rd231, [_Z6KeccakPciP5INTER_param_2];
	cvta.to.global.u64 	%rd1, %rd231;
	mov.b64 	%rd592, 0;
$L__BB0_1:
	add.s64 	%rd232, %rd1, %rd592;
	mov.b16 	%rs3, 0;
	st.global.u8 	[%rd232], %rs3;
	add.s64 	%rd3, %rd592, 1;
	setp.lt.u64 	%p1, %rd592, 199;
	mov.u64 	%rd592, %rd3;
	@%p1 bra 	$L__BB0_1;
	ld.param.u32 	%r151, [_Z6KeccakPciP5INTER_param_1];
	setp.lt.s32 	%p2, %r151, 1;
	@%p2 bra 	$L__BB0_23;
	ld.param.u32 	%r157, [_Z6KeccakPciP5INTER_param_1];
	cvta.to.global.u64 	%rd646, %rd229;
	and.b32  	%r1, %r157, 3;
	ld.const.u8 	%rs5, [pi];
	cvt.u64.u16 	%rd234, %rs5;
	and.b64  	%rd235, %rd234, 255;
	mov.u64 	%rd236, rho;
	add.s64 	%rd237, %rd236, %rd235;
	ld.const.u8 	%rd6, [%rd237];
	ld.const.u8 	%rs6, [pi+1];
	cvt.u64.u16 	%rd238, %rs6;
	and.b64  	%rd239, %rd238, 255;
	add.s64 	%rd240, %rd236, %rd239;
	ld.const.u8 	%rd9, [%rd240];
	ld.const.u8 	%rs7, [pi+2];
	cvt.u64.u16 	%rd241, %rs7;
	and.b64  	%rd242, %rd241, 255;
	add.s64 	%rd243, %rd236, %rd242;
	ld.const.u8 	%rd12, [%rd243];
	ld.const.u8 	%rs8, [pi+3];
	cvt.u64.u16 	%rd244, %rs8;
	and.b64  	%rd245, %rd244, 255;
	add.s64 	%rd246, %rd236, %rd245;
	ld.const.u8 	%rd14, [%rd246];
	ld.const.u8 	%rs9, [pi+4];
	cvt.u64.u16 	%rd247, %rs9;
	and.b64  	%rd248, %rd247, 255;
	add.s64 	%rd249, %rd236, %rd248;
	ld.const.u8 	%rd17, [%rd249];
	ld.const.u8 	%rs10, [pi+5];
	cvt.u64.u16 	%rd250, %rs10;
	and.b64  	%rd251, %rd250, 255;
	add.s64 	%rd252, %rd236, %rd251;
	ld.const.u8 	%rd20, [%rd252];
	ld.const.u8 	%rs11, [pi+6];
	cvt.u64.u16 	%rd253, %rs11;
	and.b64  	%rd254, %rd253, 255;
	add.s64 	%rd255, %rd236, %rd254;
	ld.const.u8 	%rd23, [%rd255];
	ld.const.u8 	%rs12, [pi+7];
	cvt.u64.u16 	%rd256, %rs12;
	and.b64  	%rd257, %rd256, 255;
	add.s64 	%rd258, %rd236, %rd257;
	ld.const.u8 	%rd26, [%rd258];
	ld.const.u8 	%rs13, [pi+8];
	cvt.u64.u16 	%rd259, %rs13;
	and.b64  	%rd260, %rd259, 255;
	add.s64 	%rd261, %rd236, %rd260;
	ld.const.u8 	%rd28, [%rd261];
	ld.const.u8 	%rs14, [pi+9];
	cvt.u64.u16 	%rd262, %rs14;
	and.b64  	%rd263, %rd262, 255;
	add.s64 	%rd264, %rd236, %rd263;
	ld.const.u8 	%rd31, [%rd264];
	ld.const.u8 	%rs15, [pi+10];
	cvt.u64.u16 	%rd265, %rs15;
	and.b64  	%rd266, %rd265, 255;
	add.s64 	%rd267, %rd236, %rd266;
	ld.const.u8 	%rd34, [%rd267];
	ld.const.u8 	%rs16, [pi+11];
	cvt.u64.u16 	%rd268, %rs16;
	and.b64  	%rd269, %rd268, 255;
	add.s64 	%rd270, %rd236, %rd269;
	ld.const.u8 	%rd37, [%rd270];
	ld.const.u8 	%rs17, [pi+12];
	cvt.u64.u16 	%rd271, %rs17;
	and.b64  	%rd272, %rd271, 255;
	add.s64 	%rd273, %rd236, %rd272;
	ld.const.u8 	%rd40, [%rd273];
	ld.const.u8 	%rs18, [pi+13];
	cvt.u64.u16 	%rd274, %rs18;
	and.b64  	%rd275, %rd274, 255;
	add.s64 	%rd276, %rd236, %rd275;
	ld.const.u8 	%rd43, [%rd276];
	ld.const.u8 	%rs19, [pi+14];
	cvt.u64.u16 	%rd277, %rs19;
	and.b64  	%rd278, %rd277, 255;
	add.s64 	%rd279, %rd236, %rd278;
	ld.const.u8 	%rd46, [%rd279];
	ld.const.u8 	%rs20, [pi+15];
	cvt.u64.u16 	%rd280, %rs20;
	and.b64  	%rd281, %rd280, 255;
	add.s64 	%rd282, %rd236, %rd281;
	ld.const.u8 	%rd49, [%rd282];
	ld.const.u8 	%rs21, [pi+16];
	cvt.u64.u16 	%rd283, %rs21;
	and.b64  	%rd284, %rd283, 255;
	add.s64 	%rd285, %rd236, %rd284;
	ld.const.u8 	%rd52, [%rd285];
	ld.const.u8 	%rs22, [pi+17];
	cvt.u64.u16 	%rd286, %rs22;
	and.b64  	%rd287, %rd286, 255;
	add.s64 	%rd288, %rd236, %rd287;
	ld.const.u8 	%rd55, [%rd288];
	ld.const.u8 	%rs23, [pi+18];
	cvt.u64.u16 	%rd289, %rs23;
	and.b64  	%rd290, %rd289, 255;
	add.s64 	%rd291, %rd236, %rd290;
	ld.const.u8 	%rd57, [%rd291];
	ld.const.u8 	%rs24, [pi+19];
	cvt.u64.u16 	%rd292, %rs24;
	and.b64  	%rd293, %rd292, 255;
	add.s64 	%rd294, %rd236, %rd293;
	ld.const.u8 	%rd59, [%rd294];
	ld.const.u8 	%rs25, [pi+20];
	cvt.u64.u16 	%rd295, %rs25;
	and.b64  	%rd296, %rd295, 255;
	add.s64 	%rd297, %rd236, %rd296;
	ld.const.u8 	%rd62, [%rd297];
	ld.const.u8 	%rs26, [pi+21];
	cvt.u64.u16 	%rd298, %rs26;
	and.b64  	%rd299, %rd298, 255;
	add.s64 	%rd300, %rd236, %rd299;
	ld.const.u8 	%rd65, [%rd300];
	ld.const.u8 	%rs27, [pi+22];
	cvt.u64.u16 	%rd301, %rs27;
	and.b64  	%rd302, %rd301, 255;
	add.s64 	%rd303, %rd236, %rd302;
	ld.const.u8 	%rd68, [%rd303];
	ld.const.u8 	%rs28, [pi+23];
	cvt.u64.u16 	%rd304, %rs28;
	and.b64  	%rd305, %rd304, 255;
	add.s64 	%rd306, %rd236, %rd305;
	ld.const.u8 	%rd71, [%rd306];
	ld.const.u8 	%rs29, [pi+24];
	cvt.u64.u16 	%rd307, %rs29;
	and.b64  	%rd308, %rd307, 255;
	add.s64 	%rd309, %rd236, %rd308;
	ld.const.u8 	%rd74, [%rd309];
	cvt.u32.u16 	%r20, %rs5;
	and.b32  	%r21, %r20, 255;
	mul.wide.u32 	%rd310, %r21, 8;
	add.s64 	%rd5, %rd1, %rd310;
	sub.s64 	%rd311, 64, %rd6;
	and.b64  	%rd7, %rd311, 4294967295;
	cvt.u32.u16 	%r22, %rs6;
	and.b32  	%r23, %r22, 255;
	mul.wide.u32 	%rd312, %r23, 8;
	add.s64 	%rd8, %rd1, %rd312;
	sub.s64 	%rd313, 64, %rd9;
	and.b64  	%rd10, %rd313, 4294967295;
	cvt.u32.u16 	%r24, %rs7;
	and.b32  	%r25, %r24, 255;
	mul.wide.u32 	%rd314, %r25, 8;
	add.s64 	%rd11, %rd1, %rd314;
	cvt.u32.u16 	%r26, %rs8;
	and.b32  	%r27, %r26, 255;
	mul.wide.u32 	%rd315, %r27, 8;
	add.s64 	%rd13, %rd1, %rd315;
	sub.s64 	%rd316, 64, %rd14;
	and.b64  	%rd15, %rd316, 4294967295;
	cvt.u32.u16 	%r28, %rs9;
	and.b32  	%r29, %r28, 255;
	mul.wide.u32 	%rd317, %r29, 8;
	add.s64 	%rd16, %rd1, %rd317;
	sub.s64 	%rd318, 64, %rd17;
	and.b64  	%rd18, %rd318, 4294967295;
	cvt.u32.u16 	%r30, %rs10;
	and.b32  	%r31, %r30, 255;
	mul.wide.u32 	%rd319, %r31, 8;
	add.s64 	%rd19, %rd1, %rd319;
	sub.s64 	%rd320, 64, %rd20;
	and.b64  	%rd21, %rd320, 4294967295;
	cvt.u32.u16 	%r32, %rs11;
	and.b32  	%r33, %r32, 255;
	mul.wide.u32 	%rd321, %r33, 8;
	add.s64 	%rd22, %rd1, %rd321;
	sub.s64 	%rd322, 64, %rd23;
	and.b64  	%rd24, %rd322, 4294967295;
	cvt.u32.u16 	%r34, %rs12;
	and.b32  	%r35, %r34, 255;
	mul.wide.u32 	%rd323, %r35, 8;
	add.s64 	%rd25, %rd1, %rd323;
	cvt.u32.u16 	%r36, %rs13;
	and.b32  	%r37, %r36, 255;
	mul.wide.u32 	%rd324, %r37, 8;
	add.s64 	%rd27, %rd1, %rd324;
	sub.s64 	%rd325, 64, %rd28;
	and.b64  	%rd29, %rd325, 4294967295;
	cvt.u32.u16 	%r38, %rs14;
	and.b32  	%r39, %r38, 255;
	mul.wide.u32 	%rd326, %r39, 8;
	add.s64 	%rd30, %rd1, %rd326;
	sub.s64 	%rd327, 64, %rd31;
	and.b64  	%rd32, %rd327, 4294967295;
	cvt.u32.u16 	%r40, %rs15;
	and.b32  	%r41, %r40, 255;
	mul.wide.u32 	%rd328, %r41, 8;
	add.s64 	%rd33, %rd1, %rd328;
	sub.s64 	%rd329, 64, %rd34;
	and.b64  	%rd35, %rd329, 4294967295;
	cvt.u32.u16 	%r42, %rs16;
	and.b32  	%r43, %r42, 255;
	mul.wide.u32 	%rd330, %r43, 8;
	add.s64 	%rd36, %rd1, %rd330;
	sub.s64 	%rd331, 64, %rd37;
	and.b64  	%rd38, %rd331, 4294967295;
	cvt.u32.u16 	%r44, %rs17;
	and.b32  	%r45, %r44, 255;
	mul.wide.u32 	%rd332, %r45, 8;
	add.s64 	%rd39, %rd1, %rd332;
	sub.s64 	%rd333, 64, %rd40;
	and.b64  	%rd41, %rd333, 4294967295;
	cvt.u32.u16 	%r46, %rs18;
	and.b32  	%r47, %r46, 255;
	mul.wide.u32 	%rd334, %r47, 8;
	add.s64 	%rd42, %rd1, %rd334;
	sub.s64 	%rd335, 64, %rd43;
	and.b64  	%rd44, %rd335, 4294967295;
	cvt.u32.u16 	%r48, %rs19;
	and.b32  	%r49, %r48, 255;
	mul.wide.u32 	%rd336, %r49, 8;
	add.s64 	%rd45, %rd1, %rd336;
	sub.s64 	%rd337, 64, %rd46;
	and.b64  	%rd47, %rd337, 4294967295;
	cvt.u32.u16 	%r50, %rs20;
	and.b32  	%r51, %r50, 255;
	mul.wide.u32 	%rd338, %r51, 8;
	add.s64 	%rd48, %rd1, %rd338;
	sub.s64 	%rd339, 64, %rd49;
	and.b64  	%rd50, %rd339, 4294967295;
	cvt.u32.u16 	%r52, %rs21;
	and.b32  	%r53, %r52, 255;
	mul.wide.u32 	%rd340, %r53, 8;
	add.s64 	%rd51, %rd1, %rd340;
	sub.s64 	%rd341, 64, %rd52;
	and.b64  	%rd53, %rd341, 4294967295;
	cvt.u32.u16 	%r54, %rs22;
	and.b32  	%r55, %r54, 255;
	mul.wide.u32 	%rd342, %r55, 8;
	add.s64 	%rd54, %rd1, %rd342;
	cvt.u32.u16 	%r56, %rs23;
	and.b32  	%r57, %r56, 255;
	mul.wide.u32 	%rd343, %r57, 8;
	add.s64 	%rd56, %rd1, %rd343;
	cvt.u32.u16 	%r58, %rs24;
	and.b32  	%r59, %r58, 255;
	mul.wide.u32 	%rd344, %r59, 8;
	add.s64 	%rd58, %rd1, %rd344;
	sub.s64 	%rd345, 64, %rd59;
	and.b64  	%rd60, %rd345, 4294967295;
	cvt.u32.u16 	%r60, %rs25;
	and.b32  	%r61, %r60, 255;
	mul.wide.u32 	%rd346, %r61, 8;
	add.s64 	%rd61, %rd1, %rd346;
	sub.s64 	%rd347, 64, %rd62;
	and.b64  	%rd63, %rd347, 4294967295;
	cvt.u32.u16 	%r62, %rs26;
	and.b32  	%r63, %r62, 255;
	mul.wide.u32 	%rd348, %r63, 8;
	add.s64 	%rd64, %rd1, %rd348;
	sub.s64 	%rd349, 64, %rd65;
	and.b64  	%rd66, %rd349, 4294967295;
	cvt.u32.u16 	%r64, %rs27;
	and.b32  	%r65, %r64, 255;
	mul.wide.u32 	%rd350, %r65, 8;
	add.s64 	%rd67, %rd1, %rd350;
	sub.s64 	%rd351, 64, %rd68;
	and.b64  	%rd69, %rd351, 4294967295;
	cvt.u32.u16 	%r66, %rs28;
	and.b32  	%r67, %r66, 255;
	mul.wide.u32 	%rd352, %r67, 8;
	add.s64 	%rd70, %rd1, %rd352;
	sub.s64 	%rd353, 64, %rd71;
	and.b64  	%rd72, %rd353, 4294967295;
	cvt.u32.u16 	%r68, %rs29;
	and.b32  	%r69, %r68, 255;
	mul.wide.u32 	%rd354, %r69, 8;
	add.s64 	%rd73, %rd1, %rd354;
	sub.s64 	%rd355, 64, %rd74;
	and.b64  	%rd75, %rd355, 4294967295;
	mov.b32 	%r156, 0;
	mov.b16 	%rs133, 0;
	mov.b64 	%rd647, 0;
	mov.u64 	%rd648, %rd647;
	mov.u64 	%rd652, %rd647;
	mov.u64 	%rd653, %rd647;
	mov.u64 	%rd657, %rd647;
	mov.u64 	%rd658, %rd647;
	mov.u64 	%rd662, %rd647;
	mov.u64 	%rd667, %rd647;
	mov.u64 	%rd663, %rd647;
	mov.u64 	%rd668, %rd647;
	mov.u64 	%rd649, %rd647;
	mov.u64 	%rd654, %rd647;
	mov.u64 	%rd659, %rd647;
	mov.u64 	%rd664, %rd647;
	mov.u64 	%rd669, %rd647;
	mov.u64 	%rd650, %rd647;
	mov.u64 	%rd655, %rd647;
	mov.u64 	%rd660, %rd647;
	mov.u64 	%rd665, %rd647;
	mov.u64 	%rd670, %rd647;
	mov.u64 	%rd651, %rd647;
	mov.u64 	%rd656, %rd647;
	mov.u64 	%rd661, %rd647;
	mov.u64 	%rd666, %rd647;
	mov.u64 	%rd671, %rd647;
$L__BB0_4:
	setp.gt.u32 	%p3, %r157, 135;
	@%p3 bra 	$L__BB0_19;
	ld.param.u32 	%r153, [_Z6KeccakPciP5INTER_param_1];
	mad.lo.s32 	%r71, %r156, -136, %r153;
	add.s32 	%r72, %r71, -1;
	setp.lt.u32 	%p4, %r72, 15;
	mov.b32 	%r160, 0;
	@%p4 bra 	$L__BB0_8;
	add.s64 	%rd619, %rd1, 7;
	and.b32  	%r160, %r157, 240;
	cvt.u16.u32 	%rs30, %r157;
	shr.u16 	%rs31, %rs30, 4;
	and.b16  	%rs32, %rs31, 15;
	mul.wide.u16 	%r73, %rs32, 16;
	neg.s32 	%r158, %r73;
	add.s64 	%rd620, %rd646, 7;
$L__BB0_7:
	.pragma "nounroll";
	ld.global.u8 	%rs33, [%rd620+-7];
	ld.global.u8 	%rs34, [%rd619+-7];
	xor.b16  	%rs35, %rs34, %rs33;
	st.global.u8 	[%rd619+-7], %rs35;
	ld.global.u8 	%rs36, [%rd620+-6];
	ld.global.u8 	%rs37, [%rd619+-6];
	xor.b16  	%rs38, %rs37, %rs36;
	st.global.u8 	[%rd619+-6], %rs38;
	ld.global.u8 	%rs39, [%rd620+-5];
	ld.global.u8 	%rs40, [%rd619+-5];
	xor.b16  	%rs41, %rs40, %rs39;
	st.global.u8 	[%rd619+-5], %rs41;
	ld.global.u8 	%rs42, [%rd620+-4];
	ld.global.u8 	%rs43, [%rd619+-4];
	xor.b16  	%rs44, %rs43, %rs42;
	st.global.u8 	[%rd619+-4], %rs44;
	ld.global.u8 	%rs45, [%rd620+-3];
	ld.global.u8 	%rs46, [%rd619+-3];
	xor.b16  	%rs47, %rs46, %rs45;
	st.global.u8 	[%rd619+-3], %rs47;
	ld.global.u8 	%rs48, [%rd620+-2];
	ld.global.u8 	%rs49, [%rd619+-2];
	xor.b16  	%rs50, %rs49, %rs48;
	st.global.u8 	[%rd619+-2], %rs50;
	ld.global.u8 	%rs51, [%rd620+-1];
	ld.global.u8 	%rs52, [%rd619+-1];
	xor.b16  	%rs53, %rs52, %rs51;
	st.global.u8 	[%rd619+-1], %rs53;
	ld.global.u8 	%rs54, [%rd620];
	ld.global.u8 	%rs55, [%rd619];
	xor.b16  	%rs56, %rs55, %rs54;
	st.global.u8 	[%rd619], %rs56;
	ld.global.u8 	%rs57, [%rd620+1];
	ld.global.u8 	%rs58, [%rd619+1];
	xor.b16  	%rs59, %rs58, %rs57;
	st.global.u8 	[%rd619+1], %rs59;
	ld.global.u8 	%rs60, [%rd620+2];
	ld.global.u8 	%rs61, [%rd619+2];
	xor.b16  	%rs62, %rs61, %rs60;
	st.global.u8 	[%rd619+2], %rs62;
	ld.global.u8 	%rs63, [%rd620+3];
	ld.global.u8 	%rs64, [%rd619+3];
	xor.b16  	%rs65, %rs64, %rs63;
	st.global.u8 	[%rd619+3], %rs65;
	ld.global.u8 	%rs66, [%rd620+4];
	ld.global.u8 	%rs67, [%rd619+4];
	xor.b16  	%rs68, %rs67, %rs66;
	st.global.u8 	[%rd619+4], %rs68;
	ld.global.u8 	%rs69, [%rd620+5];
	ld.global.u8 	%rs70, [%rd619+5];
	xor.b16  	%rs71, %rs70, %rs69;
	st.global.u8 	[%rd619+5], %rs71;
	ld.global.u8 	%rs72, [%rd620+6];
	ld.global.u8 	%rs73, [%rd619+6];
	xor.b16  	%rs74, %rs73, %rs72;
	st.global.u8 	[%rd619+6], %rs74;
	ld.global.u8 	%rs75, [%rd620+7];
	ld.global.u8 	%rs76, [%rd619+7];
	xor.b16  	%rs77, %rs76, %rs75;
	st.global.u8 	[%rd619+7], %rs77;
	ld.global.u8 	%rs78, [%rd620+8];
	ld.global.u8 	%rs79, [%rd619+8];
	xor.b16  	%rs80, %rs79, %rs78;
	st.global.u8 	[%rd619+8], %rs80;
	add.s32 	%r158, %r158, 16;
	add.s64 	%rd620, %rd620, 16;
	add.s64 	%rd619, %rd619, 16;
	setp.ne.s32 	%p5, %r158, 0;
	@%p5 bra 	$L__BB0_7;
$L__BB0_8:
	and.b32  	%r74, %r157, 15;
	setp.eq.s32 	%p6, %r74, 0;
	@%p6 bra 	$L__BB0_18;
	ld.param.u32 	%r154, [_Z6KeccakPciP5INTER_param_1];
	shl.b16 	%rs81, %rs133, 3;
	cvt.u16.u32 	%rs82, %r154;
	add.s16 	%rs83, %rs81, %rs82;
	cvt.u32.u16 	%r75, %rs83;
	and.b32  	%r9, %r75, 15;
	add.s32 	%r76, %r9, -1;
	setp.lt.u32 	%p7, %r76, 7;
	@%p7 bra 	$L__BB0_11;
	cvt.u64.u32 	%rd373, %r160;
	add.s64 	%rd374, %rd646, %rd373;
	ld.global.u8 	%rs84, [%rd374];
	add.s64 	%rd375, %rd1, %rd373;
	ld.global.u8 	%rs85, [%rd375];
	xor.b16  	%rs86, %rs85, %rs84;
	st.global.u8 	[%rd375], %rs86;
	ld.global.u8 	%rs87, [%rd374+1];
	ld.global.u8 	%rs88, [%rd375+1];
	xor.b16  	%rs89, %rs88, %rs87;
	st.global.u8 	[%rd375+1], %rs89;
	ld.global.u8 	%rs90, [%rd374+2];
	ld.global.u8 	%rs91, [%rd375+2];
	xor.b16  	%rs92, %rs91, %rs90;
	st.global.u8 	[%rd375+2], %rs92;
	ld.global.u8 	%rs93, [%rd374+3];
	ld.global.u8 	%rs94, [%rd375+3];
	xor.b16  	%rs95, %rs94, %rs93;
	st.global.u8 	[%rd375+3], %rs95;
	ld.global.u8 	%rs96, [%rd374+4];
	ld.global.u8 	%rs97, [%rd375+4];
	xor.b16  	%rs98, %rs97, %rs96;
	st.global.u8 	[%rd375+4], %rs98;
	ld.global.u8 	%rs99, [%rd374+5];
	ld.global.u8 	%rs100, [%rd375+5];
	xor.b16  	%rs101, %rs100, %rs99;
	st.global.u8 	[%rd375+5], %rs101;
	ld.global.u8 	%rs102, [%rd374+6];
	ld.global.u8 	%rs103, [%rd375+6];
	xor.b16  	%rs104, %rs103, %rs102;
	st.global.u8 	[%rd375+6], %rs104;
	ld.global.u8 	%rs105, [%rd374+7];
	ld.global.u8 	%rs106, [%rd375+7];
	xor.b16  	%rs107, %rs106, %rs105;
	st.global.u8 	[%rd375+7], %rs107;
	add.s32 	%r160, %r160, 8;
$L__BB0_11:
	and.b32  	%r77, %r9, 7;
	setp.eq.s32 	%p8, %r77, 0;
	@%p8 bra 	$L__BB0_18;
	ld.param.u32 	%r155, [_Z6KeccakPciP5INTER_param_1];
	and.b32  	%r78, %r155, 7;
	add.s32 	%r79, %r78, -1;
	setp.lt.u32 	%p9, %r79, 3;
	@%p9 bra 	$L__BB0_14;
	cvt.u64.u32 	%rd376, %r160;
	add.s64 	%rd377, %rd646, %rd376;
	ld.global.u8 	%rs108, [%rd377];
	add.s64 	%rd378, %rd1, %rd376;
	ld.global.u8 	%rs109, [%rd378];
	xor.b16  	%rs110, %rs109, %rs108;
	st.global.u8 	[%rd378], %rs110;
	ld.global.u8 	%rs111, [%rd377+1];
	ld.global.u8 	%rs112, [%rd378+1];
	xor.b16  	%rs113, %rs112, %rs111;
	st.global.u8 	[%rd378+1], %rs113;
	ld.global.u8 	%rs114, [%rd377+2];
	ld.global.u8 	%rs115, [%rd378+2];
	xor.b16  	%rs116, %rs115, %rs114;
	st.global.u8 	[%rd378+2], %rs116;
	ld.global.u8 	%rs117, [%rd377+3];
	ld.global.u8 	%rs118, [%rd378+3];
	xor.b16  	%rs119, %rs118, %rs117;
	st.global.u8 	[%rd378+3], %rs119;
	add.s32 	%r160, %r160, 4;
$L__BB0_14:
	setp.eq.s32 	%p10, %r1, 0;
	@%p10 bra 	$L__BB0_18;
	setp.eq.s32 	%p11, %r1, 1;
	cvt.u64.u32 	%rd379, %r160;
	add.s64 	%rd108, %rd646, %rd379;
	ld.global.u8 	%rs120, [%rd108];
	add.s64 	%rd109, %rd1, %rd379;
	ld.global.u8 	%rs121, [%rd109];
	xor.b16  	%rs122, %rs121, %rs120;
	st.global.u8 	[%rd109], %rs122;
	@%p11 bra 	$L__BB0_18;
	setp.eq.s32 	%p12, %r1, 2;
	ld.global.u8 	%rs123, [%rd108+1];
	ld.global.u8 	%rs124, [%rd109+1];
	xor.b16  	%rs125, %rs124, %rs123;
	st.global.u8 	[%rd109+1], %rs125;
	@%p12 bra 	$L__BB0_18;
	ld.global.u8 	%rs126, [%rd108+2];
	ld.global.u8 	%rs127, [%rd109+2];
	xor.b16  	%rs128, %rs127, %rs126;
	st.global.u8 	[%rd109+2], %rs128;
$L__BB0_18:
	cvt.u64.u32 	%rd380, %r157;
	add.s64 	%rd381, %rd1, %rd380;
	ld.global.u8 	%rs129, [%rd381];
	xor.b16  	%rs130, %rs129, 6;
	st.global.u8 	[%rd381], %rs130;
	ld.global.u8 	%rs131, [%rd1+135];
	xor.b16  	%rs132, %rs131, 128;
	st.global.u8 	[%rd1+135], %rs132;
	ld.global.u64 	%rd671, [%rd1];
	ld.global.u64 	%rd670, [%rd1+40];
	ld.global.u64 	%rd669, [%rd1+80];
	ld.global.u64 	%rd668, [%rd1+120];
	ld.global.u64 	%rd667, [%rd1+160];
	ld.global.u64 	%rd666, [%rd1+8];
	ld.global.u64 	%rd665, [%rd1+48];
	ld.global.u64 	%rd664, [%rd1+88];
	ld.global.u64 	%rd663, [%rd1+128];
	ld.global.u64 	%rd662, [%rd1+168];
	ld.global.u64 	%rd661, [%rd1+16];
	ld.global.u64 	%rd660, [%rd1+56];
	ld.global.u64 	%rd659, [%rd1+96];
	ld.global.u64 	%rd658, [%rd1+136];
	ld.global.u64 	%rd657, [%rd1+176];
	ld.global.u64 	%rd656, [%rd1+24];
	ld.global.u64 	%rd655, [%rd1+64];
	ld.global.u64 	%rd654, [%rd1+104];
	ld.global.u64 	%rd653, [%rd1+144];
	ld.global.u64 	%rd652, [%rd1+184];
	ld.global.u64 	%rd651, [%rd1+32];
	ld.global.u64 	%rd650, [%rd1+72];
	ld.global.u64 	%rd649, [%rd1+112];
	ld.global.u64 	%rd648, [%rd1+152];
	ld.global.u64 	%rd647, [%rd1+192];
	bra.uni 	$L__BB0_20;
$L__BB0_19:
	ld.global.u64 	%rd356, [%rd646];
	xor.b64  	%rd671, %rd671, %rd356;
	st.global.u64 	[%rd1], %rd671;
	ld.global.u64 	%rd357, [%rd646+8];
	xor.b64  	%rd666, %rd666, %rd357;
	st.global.u64 	[%rd1+8], %rd666;
	ld.global.u64 	%rd358, [%rd646+16];
	xor.b64  	%rd661, %rd661, %rd358;
	st.global.u64 	[%rd1+16], %rd661;
	ld.global.u64 	%rd359, [%rd646+24];
	xor.b64  	%rd656, %rd656, %rd359;
	st.global.u64 	[%rd1+24], %rd656;
	ld.global.u64 	%rd360, [%rd646+32];
	xor.b64  	%rd651, %rd651, %rd360;
	st.global.u64 	[%rd1+32], %rd651;
	ld.global.u64 	%rd361, [%rd646+40];
	xor.b64  	%rd670, %rd670, %rd361;
	st.global.u64 	[%rd1+40], %rd670;
	ld.global.u64 	%rd362, [%rd646+48];
	xor.b64  	%rd665, %rd665, %rd362;
	st.global.u64 	[%rd1+48], %rd665;
	ld.global.u64 	%rd363, [%rd646+56];
	xor.b64  	%rd660, %rd660, %rd363;
	st.global.u64 	[%rd1+56], %rd660;
	ld.global.u64 	%rd364, [%rd646+64];
	xor.b64  	%rd655, %rd655, %rd364;
	st.global.u64 	[%rd1+64], %rd655;
	ld.global.u64 	%rd365, [%rd646+72];
	xor.b64  	%rd650, %rd650, %rd365;
	st.global.u64 	[%rd1+72], %rd650;
	ld.global.u64 	%rd366, [%rd646+80];
	xor.b64  	%rd669, %rd669, %rd366;
	st.global.u64 	[%rd1+80], %rd669;
	ld.global.u64 	%rd367, [%rd646+88];
	xor.b64  	%rd664, %rd664, %rd367;
	st.global.u64 	[%rd1+88], %rd664;
	ld.global.u64 	%rd368, [%rd646+96];
	xor.b64  	%rd659, %rd659, %rd368;
	st.global.u64 	[%rd1+96], %rd659;
	ld.global.u64 	%rd369, [%rd646+104];
	xor.b64  	%rd654, %rd654, %rd369;
	st.global.u64 	[%rd1+104], %rd654;
	ld.global.u64 	%rd370, [%rd646+112];
	xor.b64  	%rd649, %rd649, %rd370;
	st.global.u64 	[%rd1+112], %rd649;
	ld.global.u64 	%rd371, [%rd646+120];
	xor.b64  	%rd668, %rd668, %rd371;
	st.global.u64 	[%rd1+120], %rd668;
	ld.global.u64 	%rd372, [%rd646+128];
	xor.b64  	%rd663, %rd663, %rd372;
	add.s64 	%rd646, %rd646, 136;
$L__BB0_20:
	mov.b32 	%r162, 0;
$L__BB0_21:
	xor.b64  	%rd382, %rd670, %rd671;
	xor.b64  	%rd383, %rd382, %rd669;
	xor.b64  	%rd384, %rd383, %rd668;
	xor.b64  	%rd385, %rd384, %rd667;
	xor.b64  	%rd386, %rd665, %rd666;
	xor.b64  	%rd387, %rd386, %rd664;
	xor.b64  	%rd388, %rd387, %rd663;
	xor.b64  	%rd389, %rd388, %rd662;
	xor.b64  	%rd390, %rd660, %rd661;
	xor.b64  	%rd391, %rd390, %rd659;
	xor.b64  	%rd392, %rd391, %rd658;
	xor.b64  	%rd393, %rd392, %rd657;
	xor.b64  	%rd394, %rd655, %rd656;
	xor.b64  	%rd395, %rd394, %rd654;
	xor.b64  	%rd396, %rd395, %rd653;
	xor.b64  	%rd397, %rd396, %rd652;
	xor.b64  	%rd398, %rd650, %rd651;
	xor.b64  	%rd399, %rd398, %rd649;
	xor.b64  	%rd400, %rd399, %rd648;
	xor.b64  	%rd401, %rd400, %rd647;
	mov.b64 	{%r81, %r82}, %rd389;
	shf.l.wrap.b32 	%r83, %r81, %r82, 1;
	shf.l.wrap.b32 	%r84, %r82, %r81, 1;
	mov.b64 	%rd402, {%r84, %r83};
	xor.b64  	%rd403, %rd402, %rd401;
	xor.b64  	%rd404, %rd403, %rd671;
	st.global.u64 	[%rd1], %rd404;
	xor.b64  	%rd405, %rd403, %rd670;
	st.global.u64 	[%rd1+40], %rd405;
	xor.b64  	%rd406, %rd403, %rd669;
	st.global.u64 	[%rd1+80], %rd406;
	xor.b64  	%rd407, %rd403, %rd668;
	st.global.u64 	[%rd1+120], %rd407;
	xor.b64  	%rd408, %rd403, %rd667;
	st.global.u64 	[%rd1+160], %rd408;
	mov.b64 	{%r85, %r86}, %rd393;
	shf.l.wrap.b32 	%r87, %r85, %r86, 1;
	shf.l.wrap.b32 	%r88, %r86, %r85, 1;
	mov.b64 	%rd409, {%r88, %r87};
	xor.b64  	%rd410, %rd409, %rd385;
	xor.b64  	%rd411, %rd410, %rd666;
	st.global.u64 	[%rd1+8], %rd411;
	xor.b64  	%rd412, %rd410, %rd665;
	st.global.u64 	[%rd1+48], %rd412;
	xor.b64  	%rd413, %rd410, %rd664;
	st.global.u64 	[%rd1+88], %rd413;
	xor.b64  	%rd414, %rd410, %rd663;
	st.global.u64 	[%rd1+128], %rd414;
	xor.b64  	%rd415, %rd410, %rd662;
	st.global.u64 	[%rd1+168], %rd415;
	mov.b64 	{%r89, %r90}, %rd397;
	shf.l.wrap.b32 	%r91, %r89, %r90, 1;
	shf.l.wrap.b32 	%r92, %r90, %r89, 1;
	mov.b64 	%rd416, {%r92, %r91};
	xor.b64  	%rd417, %rd416, %rd389;
	xor.b64  	%rd418, %rd417, %rd661;
	st.global.u64 	[%rd1+16], %rd418;
	xor.b64  	%rd419, %rd417, %rd660;
	st.global.u64 	[%rd1+56], %rd419;
	xor.b64  	%rd420, %rd417, %rd659;
	st.global.u64 	[%rd1+96], %rd420;
	xor.b64  	%rd421, %rd417, %rd658;
	st.global.u64 	[%rd1+136], %rd421;
	xor.b64  	%rd422, %rd417, %rd657;
	st.global.u64 	[%rd1+176], %rd422;
	mov.b64 	{%r93, %r94}, %rd401;
	shf.l.wrap.b32 	%r95, %r93, %r94, 1;
	shf.l.wrap.b32 	%r96, %r94, %r93, 1;
	mov.b64 	%rd423, {%r96, %r95};
	xor.b64  	%rd424, %rd423, %rd393;
	xor.b64  	%rd425, %rd424, %rd656;
	st.global.u64 	[%rd1+24], %rd425;
	xor.b64  	%rd426, %rd424, %rd655;
	st.global.u64 	[%rd1+64], %rd426;
	xor.b64  	%rd427, %rd424, %rd654;
	st.global.u64 	[%rd1+104], %rd427;
	xor.b64  	%rd428, %rd424, %rd653;
	st.global.u64 	[%rd1+144], %rd428;
	xor.b64  	%rd429, %rd424, %rd652;
	st.global.u64 	[%rd1+184], %rd429;
	mov.b64 	{%r97, %r98}, %rd385;
	shf.l.wrap.b32 	%r99, %r97, %r98, 1;
	shf.l.wrap.b32 	%r100, %r98, %r97, 1;
	mov.b64 	%rd430, {%r100, %r99};
	xor.b64  	%rd431, %rd430, %rd397;
	xor.b64  	%rd432, %rd431, %rd651;
	st.global.u64 	[%rd1+32], %rd432;
	xor.b64  	%rd433, %rd431, %rd650;
	st.global.u64 	[%rd1+72], %rd433;
	xor.b64  	%rd434, %rd431, %rd649;
	st.global.u64 	[%rd1+112], %rd434;
	xor.b64  	%rd435, %rd431, %rd648;
	st.global.u64 	[%rd1+152], %rd435;
	xor.b64  	%rd436, %rd431, %rd647;
	st.global.u64 	[%rd1+192], %rd436;
	ld.global.u64 	%rd437, [%rd5];
	cvt.u32.u64 	%r101, %rd6;
	shl.b64 	%rd438, %rd437, %r101;
	cvt.u32.u64 	%r102, %rd7;
	shr.u64 	%rd439, %rd437, %r102;
	xor.b64  	%rd440, %rd439, %rd438;
	ld.global.u64 	%rd441, [%rd8];
	cvt.u32.u64 	%r103, %rd9;
	shl.b64 	%rd442, %rd441, %r103;
	cvt.u32.u64 	%r104, %rd10;
	shr.u64 	%rd443, %rd441, %r104;
	xor.b64  	%rd444, %rd443, %rd442;
	ld.global.u64 	%rd445, [%rd11];
	cvt.u32.u64 	%r105, %rd12;
	shl.b64 	%rd446, %rd445, %r105;
	sub.s32 	%r106, 64, %r105;
	shr.u64 	%rd447, %rd445, %r106;
	xor.b64  	%rd448, %rd447, %rd446;
	ld.global.u64 	%rd449, [%rd13];
	cvt.u32.u64 	%r107, %rd14;
	shl.b64 	%rd450, %rd449, %r107;
	cvt.u32.u64 	%r108, %rd15;
	shr.u64 	%rd451, %rd449, %r108;
	xor.b64  	%rd452, %rd451, %rd450;
	ld.global.u64 	%rd453, [%rd16];
	cvt.u32.u64 	%r109, %rd17;
	shl.b64 	%rd454, %rd453, %r109;
	cvt.u32.u64 	%r110, %rd18;
	shr.u64 	%rd455, %rd453, %r110;
	xor.b64  	%rd456, %rd455, %rd454;
	ld.global.u64 	%rd457, [%rd19];
	cvt.u32.u64 	%r111, %rd20;
	shl.b64 	%rd458, %rd457, %r111;
	cvt.u32.u64 	%r112, %rd21;
	shr.u64 	%rd459, %rd457, %r112;
	xor.b64  	%rd460, %rd459, %rd458;
	ld.global.u64 	%rd461, [%rd22];
	cvt.u32.u64 	%r113, %rd23;
	shl.b64 	%rd462, %rd461, %r113;
	cvt.u32.u64 	%r114, %rd24;
	shr.u64 	%rd463, %rd461, %r114;
	xor.b64  	%rd464, %rd463, %rd462;
	ld.global.u64 	%rd465, [%rd25];
	cvt.u32.u64 	%r115, %rd26;
	shl.b64 	%rd466, %rd465, %r115;
	sub.s32 	%r116, 64, %r115;
	shr.u64 	%rd467, %rd465, %r116;
	xor.b64  	%rd468, %rd467, %rd466;
	ld.global.u64 	%rd469, [%rd27];
	cvt.u32.u64 	%r117, %rd28;
	shl.b64 	%rd470, %rd469, %r117;
	cvt.u32.u64 	%r118, %rd29;
	shr.u64 	%rd471, %rd469, %r118;
	xor.b64  	%rd472, %rd471, %rd470;
	ld.global.u64 	%rd473, [%rd30];
	cvt.u32.u64 	%r119, %rd31;
	shl.b64 	%rd474, %rd473, %r119;
	cvt.u32.u64 	%r120, %rd32;
	shr.u64 	%rd475, %rd473, %r120;
	xor.b64  	%rd476, %rd475, %rd474;
	ld.global.u64 	%rd477, [%rd33];
	cvt.u32.u64 	%r121, %rd34;
	shl.b64 	%rd478, %rd477, %r121;
	cvt.u32.u64 	%r122, %rd35;
	shr.u64 	%rd479, %rd477, %r122;
	xor.b64  	%rd480, %rd479, %rd478;
	ld.global.u64 	%rd481, [%rd36];
	cvt.u32.u64 	%r123, %rd37;
	shl.b64 	%rd482, %rd481, %r123;
	cvt.u32.u64 	%r124, %rd38;
	shr.u64 	%rd483, %rd481, %r124;
	xor.b64  	%rd484, %rd483, %rd482;
	ld.global.u64 	%rd485, [%rd39];
	cvt.u32.u64 	%r125, %rd40;
	shl.b64 	%rd486, %rd485, %r125;
	cvt.u32.u64 	%r126, %rd41;
	shr.u64 	%rd487, %rd485, %r126;
	xor.b64  	%rd488, %rd487, %rd486;
	ld.global.u64 	%rd489, [%rd42];
	cvt.u32.u64 	%r127, %rd43;
	shl.b64 	%rd490, %rd489, %r127;
	cvt.u32.u64 	%r128, %rd44;
	shr.u64 	%rd491, %rd489, %r128;
	xor.b64  	%rd492, %rd491, %rd490;
	ld.global.u64 	%rd493, [%rd45];
	cvt.u32.u64 	%r129, %rd46;
	shl.b64 	%rd494, %rd493, %r129;
	cvt.u32.u64 	%r130, %rd47;
	shr.u64 	%rd495, %rd493, %r130;
	xor.b64  	%rd496, %rd495, %rd494;
	ld.global.u64 	%rd497, [%rd48];
	cvt.u32.u64 	%r131, %rd49;
	shl.b64 	%rd498, %rd497, %r131;
	cvt.u32.u64 	%r132, %rd50;
	shr.u64 	%rd499, %rd497, %r132;
	xor.b64  	%rd500, %rd499, %rd498;
	ld.global.u64 	%rd501, [%rd51];
	cvt.u32.u64 	%r133, %rd52;
	shl.b64 	%rd502, %rd501, %r133;
	cvt.u32.u64 	%r134, %rd53;
	shr.u64 	%rd503, %rd501, %r134;
	xor.b64  	%rd504, %rd503, %rd502;
	ld.global.u64 	%rd505, [%rd54];
	cvt.u32.u64 	%r135, %rd55;
	shl.b64 	%rd506, %rd505, %r135;
	sub.s32 	%r136, 64, %r135;
	shr.u64 	%rd507, %rd505, %r136;
	xor.b64  	%rd508, %rd507, %rd506;
	ld.global.u64 	%rd509, [%rd56];
	cvt.u32.u64 	%r137, %rd57;
	shl.b64 	%rd510, %rd509, %r137;
	sub.s32 	%r138, 64, %r137;
	shr.u64 	%rd511, %rd509, %r138;
	xor.b64  	%rd512, %rd511, %rd510;
	ld.global.u64 	%rd513, [%rd58];
	cvt.u32.u64 	%r139, %rd59;
	shl.b64 	%rd514, %rd513, %r139;
	cvt.u32.u64 	%r140, %rd60;
	shr.u64 	%rd515, %rd513, %r140;
	xor.b64  	%rd516, %rd515, %rd514;
	ld.global.u64 	%rd517, [%rd61];
	cvt.u32.u64 	%r141, %rd62;
	shl.b64 	%rd518, %rd517, %r141;
	cvt.u32.u64 	%r142, %rd63;
	shr.u64 	%rd519, %rd517, %r142;
	xor.b64  	%rd520, %rd519, %rd518;
	ld.global.u64 	%rd521, [%rd64];
	cvt.u32.u64 	%r143, %rd65;
	shl.b64 	%rd522, %rd521, %r143;
	cvt.u32.u64 	%r144, %rd66;
	shr.u64 	%rd523, %rd521, %r144;
	xor.b64  	%rd524, %rd523, %rd522;
	ld.global.u64 	%rd525, [%rd67];
	cvt.u32.u64 	%r145, %rd68;
	shl.b64 	%rd526, %rd525, %r145;
	cvt.u32.u64 	%r146, %rd69;
	shr.u64 	%rd527, %rd525, %r146;
	xor.b64  	%rd528, %rd527, %rd526;
	ld.global.u64 	%rd529, [%rd70];
	cvt.u32.u64 	%r147, %rd71;
	shl.b64 	%rd530, %rd529, %r147;
	cvt.u32.u64 	%r148, %rd72;
	shr.u64 	%rd531, %rd529, %r148;
	xor.b64  	%rd532, %rd531, %rd530;
	ld.global.u64 	%rd533, [%rd73];
	cvt.u32.u64 	%r149, %rd74;
	shl.b64 	%rd534, %rd533, %r149;
	cvt.u32.u64 	%r150, %rd75;
	shr.u64 	%rd535, %rd533, %r150;
	xor.b64  	%rd536, %rd535, %rd534;
	not.b64 	%rd537, %rd444;
	and.b64  	%rd538, %rd448, %rd537;
	not.b64 	%rd539, %rd448;
	and.b64  	%rd540, %rd452, %rd539;
	xor.b64  	%rd666, %rd540, %rd444;
	st.global.u64 	[%rd1+8], %rd666;
	not.b64 	%rd541, %rd452;
	and.b64  	%rd542, %rd456, %rd541;
	xor.b64  	%rd661, %rd542, %rd448;
	st.global.u64 	[%rd1+16], %rd661;
	not.b64 	%rd543, %rd456;
	and.b64  	%rd544, %rd440, %rd543;
	xor.b64  	%rd656, %rd544, %rd452;
	st.global.u64 	[%rd1+24], %rd656;
	not.b64 	%rd545, %rd440;
	and.b64  	%rd546, %rd444, %rd545;
	xor.b64  	%rd651, %rd546, %rd456;
	st.global.u64 	[%rd1+32], %rd651;
	not.b64 	%rd547, %rd464;
	and.b64  	%rd548, %rd468, %rd547;
	xor.b64  	%rd670, %rd548, %rd460;
	st.global.u64 	[%rd1+40], %rd670;
	not.b64 	%rd549, %rd468;
	and.b64  	%rd550, %rd472, %rd549;
	xor.b64  	%rd665, %rd550, %rd464;
	st.global.u64 	[%rd1+48], %rd665;
	not.b64 	%rd551, %rd472;
	and.b64  	%rd552, %rd476, %rd551;
	xor.b64  	%rd660, %rd552, %rd468;
	st.global.u64 	[%rd1+56], %rd660;
	not.b64 	%rd553, %rd476;
	and.b64  	%rd554, %rd460, %rd553;
	xor.b64  	%rd655, %rd554, %rd472;
	st.global.u64 	[%rd1+64], %rd655;
	not.b64 	%rd555, %rd460;
	and.b64  	%rd556, %rd464, %rd555;
	xor.b64  	%rd650, %rd556, %rd476;
	st.global.u64 	[%rd1+72], %rd650;
	not.b64 	%rd557, %rd484;
	and.b64  	%rd558, %rd488, %rd557;
	xor.b64  	%rd669, %rd558, %rd480;
	st.global.u64 	[%rd1+80], %rd669;
	not.b64 	%rd559, %rd488;
	and.b64  	%rd560, %rd492, %rd559;
	xor.b64  	%rd664, %rd560, %rd484;
	st.global.u64 	[%rd1+88], %rd664;
	not.b64 	%rd561, %rd492;
	and.b64  	%rd562, %rd496, %rd561;
	xor.b64  	%rd659, %rd562, %rd488;
	st.global.u64 	[%rd1+96], %rd659;
	not.b64 	%rd563, %rd496;
	and.b64  	%rd564, %rd480, %rd563;
	xor.b64  	%rd654, %rd564, %rd492;
	st.global.u64 	[%rd1+104], %rd654;
	not.b64 	%rd565, %rd480;
	and.b64  	%rd566, %rd484, %rd565;
	xor.b64  	%rd649, %rd566, %rd496;
	st.global.u64 	[%rd1+112], %rd649;
	not.b64 	%rd567, %rd504;
	and.b64  	%rd568, %rd508, %rd567;
	xor.b64  	%rd668, %rd568, %rd500;
	st.global.u64 	[%rd1+120], %rd668;
	not.b64 	%rd569, %rd508;
	and.b64  	%rd570, %rd512, %rd569;
	xor.b64  	%rd663, %rd570, %rd504;
	st.global.u64 	[%rd1+128], %rd663;
	not.b64 	%rd571, %rd512;
	and.b64  	%rd572, %rd516, %rd571;
	xor.b64  	%rd658, %rd572, %rd508;
	st.global.u64 	[%rd1+136], %rd658;
	not.b64 	%rd573, %rd516;
	and.b64  	%rd574, %rd500, %rd573;
	xor.b64  	%rd653, %rd574, %rd512;
	st.global.u64 	[%rd1+144], %rd653;
	not.b64 	%rd575, %rd500;
	and.b64  	%rd576, %rd504, %rd575;
	xor.b64  	%rd648, %rd576, %rd516;
	st.global.u64 	[%rd1+152], %rd648;
	not.b64 	%rd577, %rd524;
	and.b64  	%rd578, %rd528, %rd577;
	xor.b64  	%rd667, %rd578, %rd520;
	st.global.u64 	[%rd1+160], %rd667;
	not.b64 	%rd579, %rd528;
	and.b64  	%rd580, %rd532, %rd579;
	xor.b64  	%rd662, %rd580, %rd524;
	st.global.u64 	[%rd1+168], %rd662;
	not.b64 	%rd581, %rd532;
	and.b64  	%rd582, %rd536, %rd581;
	xor.b64  	%rd657, %rd582, %rd528;
	st.global.u64 	[%rd1+176], %rd657;
	not.b64 	%rd583, %rd536;
	and.b64  	%rd584, %rd520, %rd583;
	xor.b64  	%rd652, %rd584, %rd532;
	st.global.u64 	[%rd1+184], %rd652;
	not.b64 	%rd585, %rd520;
	and.b64  	%rd586, %rd524, %rd585;
	xor.b64  	%rd647, %rd586, %rd536;
	st.global.u64 	[%rd1+192], %rd647;
	mul.wide.u32 	%rd587, %r162, 8;
	mov.u64 	%rd588, iota;
	add.s64 	%rd589, %rd588, %rd587;
	ld.const.u64 	%rd590, [%rd589];
	xor.b64  	%rd591, %rd538, %rd590;
	xor.b64  	%rd671, %rd591, %rd440;
	st.global.u64 	[%rd1], %rd671;
	add.s32 	%r162, %r162, 1;
	setp.ne.s32 	%p13, %r162, 24;
	@%p13 bra 	$L__BB0_21;
	add.s32 	%r16, %r157, -136;
	setp.gt.u32 	%p14, %r157, 136;
	add.s32 	%r156, %r156, 1;
	add.s16 	%rs133, %rs133, 1;
	mov.u32 	%r157, %r16;
	@%p14 bra 	$L__BB0_4;
$L__BB0_23:
	ret;

}


// ===== COMPILED SASS (sm_100) =====

	.target	sm_100

	.elftype	@"ET_EXEC"


//--------------------- .note.nv.tkinfo           --------------------------
	.section	.note.nv.tkinfo,"",@"SHT_NOTE"
	.sectionflags	@"SHF_NOTE_NV_TKINFO"
	.tkinfo
        /*0018*/ 	.word	0x00000002
        /*0030*/ 	.string	""
        /*0030*/ 	.string	"ptxas"
        /*0030*/ 	.string	"Cuda compilation tools, release 13.0, V13.0.88"
        /*0030*/ 	.string	"Build cuda_13.0.r13.0/compiler.36424714_0"
        /*0030*/ 	.string	"-arch sm_100 -m 64 "



//--------------------- .note.nv.cuinfo           --------------------------
	.section	.note.nv.cuinfo,"",@"SHT_NOTE"
	.sectionflags	@"SHF_NOTE_NV_CUINFO"
        /*0018*/ 	.short	0x0002
        /*001a*/ 	.short	0x0064
        /*001c*/ 	.short	0x0082
	.zero		2


//--------------------- .nv.info                  --------------------------
	.section	.nv.info,"",@"SHT_CUDA_INFO"
	.align	4


	//----- nvinfo : EIATTR_REGCOUNT
	.align		4
        /*0000*/ 	.byte	0x04, 0x2f
        /*0002*/ 	.short	(.L_4 - .L_3)
	.align		4
.L_3:
        /*0004*/ 	.word	index@(_Z6KeccakPciP5INTER)
        /*0008*/ 	.word	0x0000009e


	//----- nvinfo : EIATTR_FRAME_SIZE
	.align		4
.L_4:
        /*000c*/ 	.byte	0x04, 0x11
        /*000e*/ 	.short	(.L_6 - .L_5)
	.align		4
.L_5:
        /*0010*/ 	.word	index@(_Z6KeccakPciP5INTER)
        /*0014*/ 	.word	0x00000000


	//----- nvinfo : EIATTR_MIN_STACK_SIZE
	.align		4
.L_6:
        /*0018*/ 	.byte	0x04, 0x12
        /*001a*/ 	.short	(.L_8 - .L_7)
	.align		4
.L_7:
        /*001c*/ 	.word	index@(_Z6KeccakPciP5INTER)
        /*0020*/ 	.word	0x00000000
.L_8:


//--------------------- .nv.compat                --------------------------
	.section	.nv.compat,"",@"SHT_CUDA_COMPAT_INFO"
	.align	4
        /*0000*/ 	.byte	0x02, 0x09, 0x00, 0x00, 0x02, 0x02, 0x01, 0x00, 0x02, 0x05, 0x05, 0x00, 0x03, 0x07, 0x01, 0x01
        /*0010*/ 	.byte	0x02, 0x03, 0x00, 0x00, 0x02, 0x06, 0x01, 0x00, 0x04, 0x0b, 0x08, 0x00, 0x09, 0x00, 0x00, 0x00
        /*0020*/ 	.byte	0x00, 0x00, 0x00, 0x00


//--------------------- .nv.info._Z6KeccakPciP5INTER --------------------------
	.section	.nv.info._Z6KeccakPciP5INTER,"",@"SHT_CUDA_INFO"
	.sectionflags	@""
	.align	4


	//----- nvinfo : EIATTR_CUDA_API_VERSION
	.align		4
        /*0000*/ 	.byte	0x04, 0x37
        /*0002*/ 	.short	(.L_10 - .L_9)
.L_9:
        /*0004*/ 	.word	0x00000082


	//----- nvinfo : EIATTR_KPARAM_INFO
	.align		4
.L_10:
        /*0008*/ 	.byte	0x04, 0x17
        /*000a*/ 	.short	(.L_12 - .L_11)
.L_11:
        /*000c*/ 	.word	0x00000000
        /*0010*/ 	.short	0x0002
        /*0012*/ 	.short	0x0010
        /*0014*/ 	.byte	0x00, 0xf5, 0x21, 0x00


	//----- nvinfo : EIATTR_KPARAM_INFO
	.align		4
.L_12:
        /*0018*/ 	.byte	0x04, 0x17
        /*001a*/ 	.short	(.L_14 - .L_13)
.L_13:
        /*001c*/ 	.word	0x00000000
        /*0020*/ 	.short	0x0001
        /*0022*/ 	.short	0x0008
        /*0024*/ 	.byte	0x00, 0xf0, 0x11, 0x00


	//----- nvinfo : EIATTR_KPARAM_INFO
	.align		4
.L_14:
        /*0028*/ 	.byte	0x04, 0x17
        /*002a*/ 	.short	(.L_16 - .L_15)
.L_15:
        /*002c*/ 	.word	0x00000000
        /*0030*/ 	.short	0x0000
        /*0032*/ 	.short	0x0000
        /*0034*/ 	.byte	0x00, 0xf5, 0x21, 0x00


	//----- nvinfo : EIATTR_SPARSE_MMA_MASK
	.align		4
.L_16:
        /*0038*/ 	.byte	0x03, 0x50
        /*003a*/ 	.short	0x0000


	//----- nvinfo : EIATTR_MAXREG_COUNT
	.align		4
        /*003c*/ 	.byte	0x03, 0x1b
        /*003e*/ 	.short	0x00ff


	//----- nvinfo : EIATTR_MERCURY_ISA_VERSION
	.align		4
        /*0040*/ 	.byte	0x03, 0x5f
        /*0042*/ 	.short	0x0101


	//----- nvinfo : EIATTR_VRC_CTA_INIT_COUNT
	.align		4
        /*0044*/ 	.byte	0x02, 0x4a
	.zero		1
	.zero		1


	//----- nvinfo : EIATTR_EXIT_INSTR_OFFSETS
	.align		4
        /*0048*/ 	.byte	0x04, 0x1c
        /*004a*/ 	.short	(.L_18 - .L_17)


	//   ....[0]....
.L_17:
        /*004c*/ 	.word	0x00000cd0


	//   ....[1]....
        /*0050*/ 	.word	0x00004390


	//----- nvinfo : EIATTR_CBANK_PARAM_SIZE
	.align		4
.L_18:
        /*0054*/ 	.byte	0x03, 0x19
        /*0056*/ 	.short	0x0018


	//----- nvinfo : EIATTR_PARAM_CBANK
	.align		4
        /*0058*/ 	.byte	0x04, 0x0a
        /*005a*/ 	.short	(.L_20 - .L_19)
	.align		4
.L_19:
        /*005c*/ 	.word	index@(.nv.constant0._Z6KeccakPciP5INTER)
        /*0060*/ 	.short	0x0380
        /*0062*/ 	.short	0x0018


	//----- nvinfo : EIATTR_SW_WAR
	.align		4
.L_20:
        /*0064*/ 	.byte	0x04, 0x36
        /*0066*/ 	.short	(.L_22 - .L_21)
.L_21:
        /*0068*/ 	.word	0x00000008
.L_22:


//--------------------- .nv.callgraph             --------------------------
	.section	.nv.callgraph,"",@"SHT_CUDA_CALLGRAPH"
	.align	4
	.sectionentsize	8
	.align		4
        /*0000*/ 	.word	0x00000000
	.align		4
        /*0004*/ 	.word	0xffffffff
	.align		4
        /*0008*/ 	.word	0x00000000
	.align		4
        /*000c*/ 	.word	0xfffffffe
	.align		4
        /*0010*/ 	.word	0x00000000
	.align		4
        /*0014*/ 	.word	0xfffffffd
	.align		4
        /*0018*/ 	.word	0x00000000
	.align		4
        /*001c*/ 	.word	0xfffffffc


//--------------------- .nv.constant3             --------------------------
	.section	.nv.constant3,"a",@progbits
	.align	8
.nv.constant3:
	.type		rho,@object
	.size		rho,(pi - rho)
rho:
        /*0000*/ 	.byte	0x00, 0x01, 0x3e, 0x1c, 0x1b, 0x24, 0x2c, 0x06, 0x37, 0x14, 0x03, 0x0a, 0x2b, 0x19, 0x27, 0x29
        /*0010*/ 	.byte	0x2d, 0x0f, 0x15, 0x08, 0x12, 0x02, 0x3d, 0x38, 0x0e
	.type		pi,@object
	.size		pi,(.L_1 - pi)
pi:
        /*0019*/ 	.byte	0x00, 0x06, 0x0c, 0x12, 0x18, 0x03, 0x09, 0x0a, 0x10, 0x16, 0x01, 0x07, 0x0d, 0x13, 0x14, 0x04
        /*0029*/ 	.byte	0x05, 0x0b, 0x11, 0x17, 0x02, 0x08, 0x0e, 0x0f, 0x15
.L_1:
	.zero		6
	.type		iota,@object
	.size		iota,(.L_2 - iota)
iota:
        /*0038*/ 	.byte	0x01, 0x00, 0x00, 0x00, 0x00, 0x00, 0x00, 0x00, 0x82, 0x80, 0x00, 0x00, 0x00, 0x00, 0x00, 0x00
        /* <DEDUP_REMOVED lines=11> */
.L_2:


//--------------------- .text._Z6KeccakPciP5INTER --------------------------
	.section	.text._Z6KeccakPciP5INTER,"ax",@progbits
	.align	128
        .global         _Z6KeccakPciP5INTER
        .type           _Z6KeccakPciP5INTER,@function
        .size           _Z6KeccakPciP5INTER,(.L_x_10 - _Z6KeccakPciP5INTER)
        .other          _Z6KeccakPciP5INTER,@"STO_CUDA_ENTRY STV_DEFAULT"
_Z6KeccakPciP5INTER:
.text._Z6KeccakPciP5INTER:
[----:B------:R-:W-:Y:S08]  /*0000*/  LDC R1, c[0x0][0x37c] ;  /* 0x0000df00ff017b82 */ /* 0x000ff00000000800 */
[----:B------:R-:W0:Y:S01]  /*0010*/  LDC R0, c[0x0][0x388] ;  /* 0x0000e200ff007b82 */ /* 0x000e220000000800 */
[----:B------:R-:W1:Y:S07]  /*0020*/  LDCU.64 UR12, c[0x0][0x358] ;  /* 0x00006b00ff0c77ac */ /* 0x000e6e0008000a00 */
[----:B------:R-:W1:Y:S01]  /*0030*/  LDC.64 R2, c[0x0][0x390] ;  /* 0x0000e400ff027b82 */ /* 0x000e620000000a00 */
[----:B0-----:R-:W-:Y:S01]  /*0040*/  ISETP.GE.AND P0, PT, R0, 0x1, PT ;  /* 0x000000010000780c */ /* 0x001fe20003f06270 */
[----:B-1----:R0:W-:Y:S04]  /*0050*/  STG.E.U8 desc[UR12][R2.64], RZ ;  /* 0x000000ff02007986 */ /* 0x0021e8000c10110c */
[----:B------:R0:W-:Y:S04]  /*0060*/  STG.E.U8 desc[UR12][R2.64+0x1], RZ ;  /* 0x000001ff02007986 */ /* 0x0001e8000c10110c */
        /* <DEDUP_REMOVED lines=197> */
[----:B------:R0:W-:Y:S01]  /*0cc0*/  STG.E.U8 desc[UR12][R2.64+0xc7], RZ ;  /* 0x0000c7ff02007986 */ /* 0x0001e2000c10110c */
[----:B------:R-:W-:Y:S05]  /*0cd0*/  @!P0 EXIT ;  /* 0x000000000000894d */ /* 0x000fea0003800000 */
[----:B------:R-:W1:Y:S01]  /*0ce0*/  LDC.U8 R83, c[0x3][0x19] ;  /* 0x00c00640ff537b82 */ /* 0x000e620000000000 */
[----:B------:R-:W2:Y:S01]  /*0cf0*/  LDCU.64 UR4, c[0x0][0x380] ;  /* 0x00007000ff0477ac */ /* 0x000ea20008000a00 */
[----:B------:R-:W-:Y:S02]  /*0d00*/  PRMT R26, RZ, 0x7610, R26 ;  /* 0x00007610ff1a7816 */ /* 0x000fe4000000001a */
[----:B------:R-:W-:Y:S02]  /*0d10*/  CS2R R98, SRZ ;  /* 0x0000000000627805 */ /* 0x000fe4000001ff00 */
[----:B------:R-:W-:Y:S02]  /*0d20*/  CS2R R96, SRZ ;  /* 0x0000000000607805 */ /* 0x000fe4000001ff00 */
[----:B------:R-:W-:Y:S02]  /*0d30*/  CS2R R94, SRZ ;  /* 0x00000000005e7805 */ /* 0x000fe4000001ff00 */
[----:B------:R-:W-:-:S02]  /*0d40*/  CS2R R92, SRZ ;  /* 0x00000000005c7805 */ /* 0x000fc4000001ff00 */
[----:B------:R-:W-:Y:S01]  /*0d50*/  CS2R R90, SRZ ;  /* 0x00000000005a7805 */ /* 0x000fe2000001ff00 */
[----:B------:R-:W3:Y:S01]  /*0d60*/  LDC.U8 R81, c[0x3][0x1a] ;  /* 0x00c00680ff517b82 */ /* 0x000ee20000000000 */
[----:B------:R-:W-:Y:S02]  /*0d70*/  CS2R R88, SRZ ;  /* 0x0000000000587805 */ /* 0x000fe4000001ff00 */
[----:B------:R-:W-:Y:S02]  /*0d80*/  CS2R R86, SRZ ;  /* 0x0000000000567805 */ /* 0x000fe4000001ff00 */
[----:B------:R-:W-:Y:S02]  /*0d90*/  CS2R R128, SRZ ;  /* 0x0000000000807805 */ /* 0x000fe4000001ff00 */
[----:B------:R-:W-:Y:S02]  /*0da0*/  CS2R R126, SRZ ;  /* 0x00000000007e7805 */ /* 0x000fe4000001ff00 */
[----:B------:R-:W-:-:S02]  /*0db0*/  CS2R R84, SRZ ;  /* 0x0000000000547805 */ /* 0x000fc4000001ff00 */
[----:B------:R-:W-:Y:S02]  /*0dc0*/  CS2R R32, SRZ ;  /* 0x0000000000207805 */ /* 0x000fe4000001ff00 */
[----:B------:R-:W-:Y:S01]  /*0dd0*/  CS2R R134, SRZ ;  /* 0x0000000000867805 */ /* 0x000fe2000001ff00 */
[----:B------:R-:W4:Y:S01]  /*0de0*/  LDC.U8 R79, c[0x3][0x1b] ;  /* 0x00c006c0ff4f7b82 */ /* 0x000f220000000000 */
[----:B------:R-:W-:Y:S02]  /*0df0*/  CS2R R100, SRZ ;  /* 0x0000000000647805 */ /* 0x000fe4000001ff00 */
[----:B------:R-:W-:Y:S02]  /*0e00*/  CS2R R124, SRZ ;  /* 0x00000000007c7805 */ /* 0x000fe4000001ff00 */
[----:B------:R-:W-:Y:S02]  /*0e10*/  CS2R R102, SRZ ;  /* 0x0000000000667805 */ /* 0x000fe4000001ff00 */
[----:B------:R-:W-:-:S02]  /*0e20*/  CS2R R104, SRZ ;  /* 0x0000000000687805 */ /* 0x000fc4000001ff00 */
[----:B------:R-:W-:Y:S02]  /*0e30*/  CS2R R132, SRZ ;  /* 0x0000000000847805 */ /* 0x000fe4000001ff00 */
[----:B------:R-:W-:Y:S02]  /*0e40*/  CS2R R106, SRZ ;  /* 0x00000000006a7805 */ /* 0x000fe4000001ff00 */
[----:B------:R-:W-:Y:S01]  /*0e50*/  CS2R R122, SRZ ;  /* 0x00000000007a7805 */ /* 0x000fe2000001ff00 */
[----:B------:R-:W5:Y:S01]  /*0e60*/  LDC.U8 R77, c[0x3][0x1c] ;  /* 0x00c00700ff4d7b82 */ /* 0x000f620000000000 */
[----:B-1----:R-:W-:Y:S02]  /*0e70*/  LOP3.LUT R25, R83, 0xff, RZ, 0xc0, !PT ;  /* 0x000000ff53197812 */ /* 0x002fe400078ec0ff */
[----:B------:R-:W-:Y:S02]  /*0e80*/  CS2R R108, SRZ ;  /* 0x00000000006c7805 */ /* 0x000fe4000001ff00 */
[----:B------:R-:W-:-:S02]  /*0e90*/  CS2R R110, SRZ ;  /* 0x00000000006e7805 */ /* 0x000fc4000001ff00 */
[----:B------:R-:W-:Y:S02]  /*0ea0*/  CS2R R130, SRZ ;  /* 0x0000000000827805 */ /* 0x000fe4000001ff00 */
[----:B------:R-:W-:Y:S02]  /*0eb0*/  CS2R R112, SRZ ;  /* 0x0000000000707805 */ /* 0x000fe4000001ff00 */
[----:B------:R-:W-:Y:S02]  /*0ec0*/  CS2R R120, SRZ ;  /* 0x0000000000787805 */ /* 0x000fe4000001ff00 */
[----:B------:R-:W-:Y:S01]  /*0ed0*/  CS2R R114, SRZ ;  /* 0x0000000000727805 */ /* 0x000fe2000001ff00 */
[----:B------:R-:W1:Y:S01]  /*0ee0*/  LDC.U8 R75, c[0x3][0x1d] ;  /* 0x00c00740ff4b7b82 */ /* 0x000e620000000000 */
[----:B---3--:R-:W-:Y:S01]  /*0ef0*/  LOP3.LUT R24, R81, 0xff, RZ, 0xc0, !PT ;  /* 0x000000ff51187812 */ /* 0x008fe200078ec0ff */
[----:B--2---:R-:W-:Y:S01]  /*0f00*/  IMAD.U32 R117, RZ, RZ, UR5 ;  /* 0x00000005ff757e24 */ /* 0x004fe2000f8e00ff */
[----:B------:R-:W2:Y:S01]  /*0f10*/  LDCU UR6, c[0x0][0x388] ;  /* 0x00007100ff0677ac */ /* 0x000ea20008000800 */
[----:B------:R-:W-:Y:S01]  /*0f20*/  IMAD.U32 R116, RZ, RZ, UR4 ;  /* 0x00000004ff747e24 */ /* 0x000fe2000f8e00ff */
[----:B------:R-:W-:-:S03]  /*0f30*/  UMOV UR4, URZ ;  /* 0x000000ff00047c82 */ /* 0x000fc60008000000 */
[----:B------:R-:W3:Y:S01]  /*0f40*/  LDC.U8 R73, c[0x3][0x1e] ;  /* 0x00c00780ff497b82 */ /* 0x000ee20000000000 */
[----:B----4-:R-:W-:-:S07]  /*0f50*/  LOP3.LUT R23, R79, 0xff, RZ, 0xc0, !PT ;  /* 0x000000ff4f177812 */ /* 0x010fce00078ec0ff */
[----:B------:R-:W4:Y:S01]  /*0f60*/  LDC.U8 R71, c[0x3][0x1f] ;  /* 0x00c007c0ff477b82 */ /* 0x000f220000000000 */
[----:B-----5:R-:W-:-:S07]  /*0f70*/  LOP3.LUT R22, R77, 0xff, RZ, 0xc0, !PT ;  /* 0x000000ff4d167812 */ /* 0x020fce00078ec0ff */
[----:B------:R-:W5:Y:S01]  /*0f80*/  LDC.U8 R69, c[0x3][0x20] ;  /* 0x00c00800ff457b82 */ /* 0x000f620000000000 */
[----:B-1----:R-:W-:-:S07]  /*0f90*/  LOP3.LUT R21, R75, 0xff, RZ, 0xc0, !PT ;  /* 0x000000ff4b157812 */ /* 0x002fce00078ec0ff */
[----:B------:R-:W1:Y:S01]  /*0fa0*/  LDC.U8 R67, c[0x3][0x21] ;  /* 0x00c00840ff437b82 */ /* 0x000e620000000000 */
[----:B---3--:R-:W-:-:S07]  /*0fb0*/  LOP3.LUT R20, R73, 0xff, RZ, 0xc0, !PT ;  /* 0x000000ff49147812 */ /* 0x008fce00078ec0ff */
        /* <DEDUP_REMOVED lines=26> */
[----:B------:R-:W0:Y:S01]  /*1160*/  LDC.U8 R39, c[0x3][0x2f] ;  /* 0x00c00bc0ff277b82 */ /* 0x000e220000000000 */
[----:B-----5:R-:W-:-:S07]  /*1170*/  LOP3.LUT R6, R45, 0xff, RZ, 0xc0, !PT ;  /* 0x000000ff2d067812 */ /* 0x020fce00078ec0ff */
[----:B------:R-:W4:Y:S01]  /*1180*/  LDC.U8 R37, c[0x3][0x30] ;  /* 0x00c00c00ff257b82 */ /* 0x000f220000000000 */
[----:B-1----:R-:W-:-:S07]  /*1190*/  LOP3.LUT R5, R43, 0xff, RZ, 0xc0, !PT ;  /* 0x000000ff2b057812 */ /* 0x002fce00078ec0ff */
[----:B------:R-:W1:Y:S01]  /*11a0*/  LDC.U8 R27, c[0x3][0x31] ;  /* 0x00c00c40ff1b7b82 */ /* 0x000e620000000000 */
[----:B---3--:R-:W-:Y:S02]  /*11b0*/  LOP3.LUT R4, R41, 0xff, RZ, 0xc0, !PT ;  /* 0x000000ff29047812 */ /* 0x008fe400078ec0ff */
[----:B0-----:R-:W-:-:S05]  /*11c0*/  LOP3.LUT R3, R39, 0xff, RZ, 0xc0, !PT ;  /* 0x000000ff27037812 */ /* 0x001fca00078ec0ff */
[----:B------:R-:W0:Y:S01]  /*11d0*/  LDC.64 R34, c[0x0][0x390] ;  /* 0x0000e400ff227b82 */ /* 0x000e220000000a00 */
[----:B----4-:R-:W-:-:S07]  /*11e0*/  LOP3.LUT R2, R37, 0xff, RZ, 0xc0, !PT ;  /* 0x000000ff25027812 */ /* 0x010fce00078ec0ff */
[----:B------:R-:W3:Y:S01]  /*11f0*/  LDC.U8 R25, c[0x3][R25] ;  /* 0x00c0000019197b82 */ /* 0x000ee20000000000 */
[----:B-1----:R-:W-:-:S07]  /*1200*/  LOP3.LUT R0, R27, 0xff, RZ, 0xc0, !PT ;  /* 0x000000ff1b007812 */ /* 0x002fce00078ec0ff */
[----:B------:R-:W1:Y:S08]  /*1210*/  LDC.U8 R24, c[0x3][R24] ;  /* 0x00c0000018187b82 */ /* 0x000e700000000000 */
[----:B------:R-:W4:Y:S01]  /*1220*/  LDC.U8 R23, c[0x3][R23] ;  /* 0x00c0000017177b82 */ /* 0x000f220000000000 */
[----:B0-----:R-:W-:-:S04]  /*1230*/  IMAD.WIDE.U32 R82, R83, 0x8, R34 ;  /* 0x0000000853527825 */ /* 0x001fc800078e0022 */
[----:B------:R-:W-:-:S03]  /*1240*/  IMAD.WIDE.U32 R80, R81, 0x8, R34 ;  /* 0x0000000851507825 */ /* 0x000fc600078e0022 */
[----:B------:R-:W0:Y:S01]  /*1250*/  LDC.U8 R22, c[0x3][R22] ;  /* 0x00c0000016167b82 */ /* 0x000e220000000000 */
[----:B------:R-:W-:-:S04]  /*1260*/  IMAD.WIDE.U32 R78, R79, 0x8, R34 ;  /* 0x000000084f4e7825 */ /* 0x000fc800078e0022 */
        /* <DEDUP_REMOVED lines=32> */
[----:B------:R-:W-:-:S07]  /*1470*/  IMAD.WIDE.U32 R34, R27, 0x8, R34 ;  /* 0x000000081b227825 */ /* 0x000fce00078e0022 */
[----:B------:R-:W0:Y:S08]  /*1480*/  LDC.U8 R10, c[0x3][R10] ;  /* 0x00c000000a0a7b82 */ /* 0x000e300000000000 */
        /* <DEDUP_REMOVED lines=8> */
[----:B-1234-:R-:W0:Y:S02]  /*1510*/  LDC.U8 R0, c[0x3][R0] ;  /* 0x00c0000000007b82 */ /* 0x01ee240000000000 */
.L_x_8:
[----:B0-----:R-:W1:Y:S01]  /*1520*/  LDC.64 R118, c[0x0][0x390] ;  /* 0x0000e400ff767b82 */ /* 0x001e620000000a00 */
[----:B------:R-:W-:-:S09]  /*1530*/  UISETP.GT.U32.AND UP0, UPT, UR6, 0x87, UPT ;  /* 0x000000870600788c */ /* 0x000fd2000bf04070 */
[----:B------:R-:W-:Y:S05]  /*1540*/  BRA.U UP0, `(.L_x_0) ;  /* 0x0000000d00ac7547 */ /* 0x000fea000b800000 */
[----:B------:R-:W2:Y:S01]  /*1550*/  LDCU UR10, c[0x0][0x388] ;  /* 0x00007100ff0a77ac */ /* 0x000ea20008000800 */
[----:B------:R-:W-:Y:S02]  /*1560*/  ULOP3.LUT UP0, URZ, UR6, 0xf, URZ, 0xc0, !UPT ;  /* 0x0000000f06ff7892 */ /* 0x000fe4000f80c0ff */
[----:B--2---:R-:W-:-:S04]  /*1570*/  UIMAD UR5, UR4, -0x88, UR10 ;  /* 0xffffff78040578a4 */ /* 0x004fc8000f8e020a */
[----:B------:R-:W-:-:S04]  /*1580*/  UIADD3 UR5, UPT, UPT, UR5, -0x1, URZ ;  /* 0xffffffff05057890 */ /* 0x000fc8000fffe0ff */
[----:B------:R-:W-:-:S03]  /*1590*/  UISETP.GE.U32.AND UP1, UPT, UR5, 0xf, UPT ;  /* 0x0000000f0500788c */ /* 0x000fc6000bf26070 */
[----:B------:R-:W-:-:S06]  /*15a0*/  UMOV UR5, URZ ;  /* 0x000000ff00057c82 */ /* 0x000fcc0008000000 */
[----:B------:R-:W-:Y:S05]  /*15b0*/  BRA.U !UP1, `(.L_x_1) ;  /* 0x0000000509607547 */ /* 0x000fea000b800000 */
[----:B------:R-:W2:Y:S01]  /*15c0*/  LDCU.64 UR8, c[0x0][0x390] ;  /* 0x00007200ff0877ac */ /* 0x000ea20008000a00 */
[----:B------:R-:W-:Y:S01]  /*15d0*/  IADD3 R27, P0, PT, R116, 0x7, RZ ;  /* 0x00000007741b7810 */ /* 0x000fe20007f1e0ff */
[----:B------:R-:W-:-:S04]  /*15e0*/  ULOP3.LUT UR7, UR6, 0xffff, URZ, 0xc0, !UPT ;  /* 0x0000ffff06077892 */ /* 0x000fc8000f8ec0ff */
[----:B------:R-:W-:Y:S01]  /*15f0*/  IMAD.X R32, RZ, RZ, R117, P0 ;  /* 0x000000ffff207224 */ /* 0x000fe200000e0675 */
[----:B------:R-:W-:Y:S02]  /*1600*/  ULOP3.LUT UR5, UR6, 0xf0, URZ, 0xc0, !UPT ;  /* 0x000000f006057892 */ /* 0x000fe4000f8ec0ff */
[----:B------:R-:W-:-:S04]  /*1610*/  USHF.R.U32.HI UR7, URZ, 0x4, UR7 ;  /* 0x00000004ff077899 */ /* 0x000fc80008011607 */
[----:B------:R-:W-:-:S04]  /*1620*/  USHF.L.U32 UR7, UR7, 0x4, URZ ;  /* 0x0000000407077899 */ /* 0x000fc800080006ff */
[----:B------:R-:W-:Y:S02]  /*1630*/  ULOP3.LUT UR7, UR7, 0xf0, URZ, 0xe2, !UPT ;  /* 0x000000f007077892 */ /* 0x000fe4000f8ee2ff */
[----:B--2---:R-:W-:Y:S02]  /*1640*/  UIADD3 UR8, UP1, UPT, UR8, 0x7, URZ ;  /* 0x0000000708087890 */ /* 0x004fe4000ff3e0ff */
[----:B------:R-:W-:Y:S02]  /*1650*/  UIADD3 UR7, UPT, UPT, -UR7, URZ, URZ ;  /* 0x000000ff07077290 */ /* 0x000fe4000fffe1ff */
[----:B------:R-:W-:Y:S02]  /*1660*/  UIADD3.X UR9, UPT, UPT, URZ, UR9, URZ, UP1, !UPT ;  /* 0x00000009ff097290 */ /* 0x000fe40008ffe4ff */
[----:B------:R-:W-:-:S04]  /*1670*/  IMAD.U32 R84, RZ, RZ, UR8 ;  /* 0x00000008ff547e24 */ /* 0x000fc8000f8e00ff */
[----:B------:R-:W-:-:S07]  /*1680*/  IMAD.U32 R33, RZ, RZ, UR9 ;  /* 0x00000009ff217e24 */ /* 0x000fce000f8e00ff */
.L_x_2:
[----:B---3--:R-:W-:Y:S02]  /*1690*/  IMAD.MOV.U32 R30, RZ, RZ, R84 ;  /* 0x000000ffff1e7224 */ /* 0x008fe400078e0054 */
[----:B------:R-:W-:Y:S02]  /*16a0*/  IMAD.MOV.U32 R31, RZ, RZ, R33 ;  /* 0x000000ffff1f7224 */ /* 0x000fe400078e0021 */
[----:B------:R-:W-:Y:S02]  /*16b0*/  IMAD.MOV.U32 R28, RZ, RZ, R27 ;  /* 0x000000ffff1c7224 */ /* 0x000fe400078e001b */
[----:B------:R-:W-:Y:S01]  /*16c0*/  IMAD.MOV.U32 R29, RZ, RZ, R32 ;  /* 0x000000ffff1d7224 */ /* 0x000fe200078e0020 */
[----:B------:R-:W2:Y:S04]  /*16d0*/  LDG.E.U8 R33, desc[UR12][R30.64+-0x6] ;  /* 0xfffffa0c1e217981 */ /* 0x000ea8000c1e1100 */
[----:B------:R-:W3:Y:S04]  /*16e0*/  LDG.E.U8 R27, desc[UR12][R28.64+-0x7] ;  /* 0xfffff90c1c1b7981 */ /* 0x000ee8000c1e1100 */
[----:B------:R-:W3:Y:S04]  /*16f0*/  LDG.E.U8 R32, desc[UR12][R30.64+-0x7] ;  /* 0xfffff90c1e207981 */ /* 0x000ee8000c1e1100 */
[----:B------:R-:W4:Y:S04]  /*1700*/  LDG.E.U8 R85, desc[UR12][R30.64+-0x5] ;  /* 0xfffffb0c1e557981 */ /* 0x000f28000c1e1100 */
[----:B------:R-:W5:Y:S01]  /*1710*/  LDG.E.U8 R87, desc[UR12][R30.64+-0x4] ;  /* 0xfffffc0c1e577981 */ /* 0x000f62000c1e1100 */
[----:B---3--:R-:W-:-:S05]  /*1720*/  LOP3.LUT R27, R32, R27, RZ, 0x3c, !PT ;  /* 0x0000001b201b7212 */ /* 0x008fca00078e3cff */
[----:B------:R-:W-:Y:S04]  /*1730*/  STG.E.U8 desc[UR12][R30.64+-0x7], R27 ;  /* 0xfffff91b1e007986 */ /* 0x000fe8000c10110c */
[----:B------:R-:W2:Y:S02]  /*1740*/  LDG.E.U8 R32, desc[UR12][R28.64+-0x6] ;  /* 0xfffffa0c1c207981 */ /* 0x000ea4000c1e1100 */
[----:B--2---:R-:W-:-:S05]  /*1750*/  LOP3.LUT R33, R33, R32, RZ, 0x3c, !PT ;  /* 0x0000002021217212 */ /* 0x004fca00078e3cff */
[----:B------:R2:W-:Y:S04]  /*1760*/  STG.E.U8 desc[UR12][R30.64+-0x6], R33 ;  /* 0xfffffa211e007986 */ /* 0x0005e8000c10110c */
[----:B------:R-:W4:Y:S04]  /*1770*/  LDG.E.U8 R32, desc[UR12][R28.64+-0x5] ;  /* 0xfffffb0c1c207981 */ /* 0x000f28000c1e1100 */
[----:B--2---:R-:W2:Y:S01]  /*1780*/  LDG.E.U8 R33, desc[UR12][R30.64+-0x2] ;  /* 0xfffffe0c1e217981 */ /* 0x004ea2000c1e1100 */
[----:B----4-:R-:W-:-:S05]  /*1790*/  LOP3.LUT R85, R85, R32, RZ, 0x3c, !PT ;  /* 0x0000002055557212 */ /* 0x010fca00078e3cff */
[----:B------:R3:W-:Y:S04]  /*17a0*/  STG.E.U8 desc[UR12][R30.64+-0x5], R85 ;  /* 0xfffffb551e007986 */ /* 0x0007e8000c10110c */
[----:B------:R-:W5:Y:S02]  /*17b0*/  LDG.E.U8 R32, desc[UR12][R28.64+-0x4] ;  /* 0xfffffc0c1c207981 */ /* 0x000f64000c1e1100 */
[----:B-----5:R-:W-:Y:S02]  /*17c0*/  LOP3.LUT R87, R87, R32, RZ, 0x3c, !PT ;  /* 0x0000002057577212 */ /* 0x020fe400078e3cff */
[----:B------:R-:W4:Y:S04]  /*17d0*/  LDG.E.U8 R32, desc[UR12][R30.64+-0x3] ;  /* 0xfffffd0c1e207981 */ /* 0x000f28000c1e1100 */
[----:B------:R5:W-:Y:S04]  /*17e0*/  STG.E.U8 desc[UR12][R30.64+-0x4], R87 ;  /* 0xfffffc571e007986 */ /* 0x000be8000c10110c */
[----:B------:R-:W4:Y:S02]  /*17f0*/  LDG.E.U8 R27, desc[UR12][R28.64+-0x3] ;  /* 0xfffffd0c1c1b7981 */ /* 0x000f24000c1e1100 */
[----:B----4-:R-:W-:-:S05]  /*1800*/  LOP3.LUT R27, R32, R27, RZ, 0x3c, !PT ;  /* 0x0000001b201b7212 */ /* 0x010fca00078e3cff */
[----:B------:R-:W-:Y:S04]  /*1810*/  STG.E.U8 desc[UR12][R30.64+-0x3], R27 ;  /* 0xfffffd1b1e007986 */ /* 0x000fe8000c10110c */
[----:B------:R-:W2:Y:S02]  /*1820*/  LDG.E.U8 R32, desc[UR12][R28.64+-0x2] ;  /* 0xfffffe0c1c207981 */ /* 0x000ea4000c1e1100 */
[----:B--2---:R-:W-:-:S05]  /*1830*/  LOP3.LUT R33, R33, R32, RZ, 0x3c, !PT ;  /* 0x0000002021217212 */ /* 0x004fca00078e3cff */
[----:B------:R2:W-:Y:S04]  /*1840*/  STG.E.U8 desc[UR12][R30.64+-0x2], R33 ;  /* 0xfffffe211e007986 */ /* 0x0005e8000c10110c */
[----:B------:R-:W4:Y:S04]  /*1850*/  LDG.E.U8 R32, desc[UR12][R28.64+-0x1] ;  /* 0xffffff0c1c207981 */ /* 0x000f28000c1e1100 */
[----:B---3--:R-:W4:Y:S02]  /*1860*/  LDG.E.U8 R85, desc[UR12][R30.64+-0x1] ;  /* 0xffffff0c1e557981 */ /* 0x008f24000c1e1100 */
[----:B----4-:R-:W-:-:S05]  /*1870*/  LOP3.LUT R85, R85, R32, RZ, 0x3c, !PT ;  /* 0x0000002055557212 */ /* 0x010fca00078e3cff */
[----:B------:R3:W-:Y:S04]  /*1880*/  STG.E.U8 desc[UR12][R30.64+-0x1], R85 ;  /* 0xffffff551e007986 */ /* 0x0007e8000c10110c */
[----:B------:R-:W4:Y:S04]  /*1890*/  LDG.E.U8 R32, desc[UR12][R28.64] ;  /* 0x0000000c1c207981 */ /* 0x000f28000c1e1100 */
[----:B-----5:R-:W4:Y:S04]  /*18a0*/  LDG.E.U8 R87, desc[UR12][R30.64] ;  /* 0x0000000c1e577981 */ /* 0x020f28000c1e1100 */
[----:B--2---:R-:W2:Y:S04]  /*18b0*/  LDG.E.U8 R33, desc[UR12][R30.64+0x2] ;  /* 0x0000020c1e217981 */ /* 0x004ea8000c1e1100 */
[----:B---3--:R-:W3:Y:S01]  /*18c0*/  LDG.E.U8 R85, desc[UR12][R30.64+0x3] ;  /* 0x0000030c1e557981 */ /* 0x008ee2000c1e1100 */
[----:B----4-:R-:W-:-:S03]  /*18d0*/  LOP3.LUT R87, R87, R32, RZ, 0x3c, !PT ;  /* 0x0000002057577212 */ /* 0x010fc600078e3cff */
[----:B------:R-:W4:Y:S04]  /*18e0*/  LDG.E.U8 R32, desc[UR12][R30.64+0x1] ;  /* 0x0000010c1e207981 */ /* 0x000f28000c1e1100 */
[----:B------:R5:W-:Y:S04]  /*18f0*/  STG.E.U8 desc[UR12][R30.64], R87 ;  /* 0x000000571e007986 */ /* 0x000be8000c10110c */
[----:B------:R-:W4:Y:S04]  /*1900*/  LDG.E.U8 R27, desc[UR12][R28.64+0x1] ;  /* 0x0000010c1c1b7981 */ /* 0x000f28000c1e1100 */
[----:B-----5:R-:W5:Y:S01]  /*1910*/  LDG.E.U8 R87, desc[UR12][R30.64+0x4] ;  /* 0x0000040c1e577981 */ /* 0x020f62000c1e1100 */
[----:B----4-:R-:W-:-:S05]  /*1920*/  LOP3.LUT R27, R32, R27, RZ, 0x3c, !PT ;  /* 0x0000001b201b7212 */ /* 0x010fca00078e3cff */
[----:B------:R-:W-:Y:S04]  /*1930*/  STG.E.U8 desc[UR12][R30.64+0x1], R27 ;  /* 0x0000011b1e007986 */ /* 0x000fe8000c10110c */
[----:B------:R-:W2:Y:S02]  /*1940*/  LDG.E.U8 R32, desc[UR12][R28.64+0x2] ;  /* 0x0000020c1c207981 */ /* 0x000ea4000c1e1100 */
[----:B--2---:R-:W-:-:S05]  /*1950*/  LOP3.LUT R33, R33, R32, RZ, 0x3c, !PT ;  /* 0x0000002021217212 */ /* 0x004fca00078e3cff */
[----:B------:R2:W-:Y:S04]  /*1960*/  STG.E.U8 desc[UR12][R30.64+0x2], R33 ;  /* 0x000002211e007986 */ /* 0x0005e8000c10110c */
[----:B------:R-:W3:Y:S04]  /*1970*/  LDG.E.U8 R32, desc[UR12][R28.64+0x3] ;  /* 0x0000030c1c207981 */ /* 0x000ee8000c1e1100 */
[----:B--2---:R-:W2:Y:S01]  /*1980*/  LDG.E.U8 R33, desc[UR12][R30.64+0x6] ;  /* 0x0000060c1e217981 */ /* 0x004ea2000c1e1100 */
[----:B---3--:R-:W-:-:S05]  /*1990*/  LOP3.LUT R85, R85, R32, RZ, 0x3c, !PT ;  /* 0x0000002055557212 */ /* 0x008fca00078e3cff */
[----:B------:R3:W-:Y:S04]  /*19a0*/  STG.E.U8 desc[UR12][R30.64+0x3], R85 ;  /* 0x000003551e007986 */ /* 0x0007e8000c10110c */
[----:B------:R-:W5:Y:S04]  /*19b0*/  LDG.E.U8 R32, desc[UR12][R28.64+0x4] ;  /* 0x0000040c1c207981 */ /* 0x000f68000c1e1100 */
[----:B---3--:R-:W3:Y:S01]  /*19c0*/  LDG.E.U8 R85, desc[UR12][R30.64+0x7] ;  /* 0x0000070c1e557981 */ /* 0x008ee2000c1e1100 */
[----:B-----5:R-:W-:-:S03]  /*19d0*/  LOP3.LUT R87, R87, R32, RZ, 0x3c, !PT ;  /* 0x0000002057577212 */ /* 0x020fc600078e3cff */
[----:B------:R-:W4:Y:S04]  /*19e0*/  LDG.E.U8 R32, desc[UR12][R30.64+0x5] ;  /* 0x0000050c1e207981 */ /* 0x000f28000c1e1100 */
[----:B------:R5:W-:Y:S04]  /*19f0*/  STG.E.U8 desc[UR12][R30.64+0x4], R87 ;  /* 0x000004571e007986 */ /* 0x000be8000c10110c */
[----:B------:R-:W4:Y:S04]  /*1a00*/  LDG.E.U8 R27, desc[UR12][R28.64+0x5] ;  /* 0x0000050c1c1b7981 */ /* 0x000f28000c1e1100 */
[----:B-----5:R-:W5:Y:S01]  /*1a10*/  LDG.E.U8 R87, desc[UR12][R30.64+0x8] ;  /* 0x0000080c1e577981 */ /* 0x020f62000c1e1100 */
[----:B----4-:R-:W-:-:S05]  /*1a20*/  LOP3.LUT R27, R32, R27, RZ, 0x3c, !PT ;  /* 0x0000001b201b7212 */ /* 0x010fca00078e3cff */
[----:B------:R4:W-:Y:S04]  /*1a30*/  STG.E.U8 desc[UR12][R30.64+0x5], R27 ;  /* 0x0000051b1e007986 */ /* 0x0009e8000c10110c */
[----:B------:R-:W2:Y:S02]  /*1a40*/  LDG.E.U8 R32, desc[UR12][R28.64+0x6] ;  /* 0x0000060c1c207981 */ /* 0x000ea4000c1e1100 */
[----:B--2---:R-:W-:-:S05]  /*1a50*/  LOP3.LUT R33, R33, R32, RZ, 0x3c, !PT ;  /* 0x0000002021217212 */ /* 0x004fca00078e3cff */
[----:B------:R2:W-:Y:S04]  /*1a60*/  STG.E.U8 desc[UR12][R30.64+0x6], R33 ;  /* 0x000006211e007986 */ /* 0x0005e8000c10110c */
[----:B------:R-:W3:Y:S02]  /*1a70*/  LDG.E.U8 R32, desc[UR12][R28.64+0x7] ;  /* 0x0000070c1c207981 */ /* 0x000ee4000c1e1100 */
[----:B---3--:R-:W-:-:S05]  /*1a80*/  LOP3.LUT R85, R85, R32, RZ, 0x3c, !PT ;  /* 0x0000002055557212 */ /* 0x008fca00078e3cff */
[----:B------:R3:W-:Y:S04]  /*1a90*/  STG.E.U8 desc[UR12][R30.64+0x7], R85 ;  /* 0x000007551e007986 */ /* 0x0007e8000c10110c */
[----:B------:R-:W5:Y:S01]  /*1aa0*/  LDG.E.U8 R32, desc[UR12][R28.64+0x8] ;  /* 0x0000080c1c207981 */ /* 0x000f62000c1e1100 */
[----:B------:R-:W-:-:S04]  /*1ab0*/  UIADD3 UR7, UPT, UPT, UR7, 0x10, URZ ;  /* 0x0000001007077890 */ /* 0x000fc8000fffe0ff */
[----:B------:R-:W-:Y:S01]  /*1ac0*/  UISETP.NE.AND UP1, UPT, UR7, URZ, UPT ;  /* 0x000000ff0700728c */ /* 0x000fe2000bf25270 */
[----:B----4-:R-:W-:Y:S02]  /*1ad0*/  IADD3 R27, P0, PT, R28, 0x10, RZ ;  /* 0x000000101c1b7810 */ /* 0x010fe40007f1e0ff */
[----:B------:R-:W-:-:S05]  /*1ae0*/  IADD3 R84, P1, PT, R30, 0x10, RZ ;  /* 0x000000101e547810 */ /* 0x000fca0007f3e0ff */
[----:B--2---:R-:W-:Y:S01]  /*1af0*/  IMAD.X R33, RZ, RZ, R31, P1 ;  /* 0x000000ffff217224 */ /* 0x004fe200008e061f */
[----:B-----5:R-:W-:-:S05]  /*1b00*/  LOP3.LUT R87, R87, R32, RZ, 0x3c, !PT ;  /* 0x0000002057577212 */ /* 0x020fca00078e3cff */
[----:B------:R3:W-:Y:S01]  /*1b10*/  STG.E.U8 desc[UR12][R30.64+0x8], R87 ;  /* 0x000008571e007986 */ /* 0x0007e2000c10110c */
[----:B------:R-:W-:Y:S01]  /*1b20*/  IMAD.X R32, RZ, RZ, R29, P0 ;  /* 0x000000ffff207224 */ /* 0x000fe200000e061d */
[----:B------:R-:W-:Y:S06]  /*1b30*/  BRA.U UP1, `(.L_x_2) ;  /* 0xfffffff901d47547 */ /* 0x000fec000b83ffff */
.L_x_1:
[----:B------:R-:W-:Y:S05]  /*1b40*/  BRA.U !UP0, `(.L_x_3) ;  /* 0x0000000508987547 */ /* 0x000fea000b800000 */
[----:B------:R-:W2:Y:S02]  /*1b50*/  LDCU.U16 UR7, c[0x0][0x388] ;  /* 0x00007100ff0777ac */ /* 0x000ea40008000400 */
[----:B--2---:R-:W-:-:S04]  /*1b60*/  LEA R27, R26, UR7, 0x3 ;  /* 0x000000071a1b7c11 */ /* 0x004fc8000f8e18ff */
[----:B------:R-:W-:-:S04]  /*1b70*/  LOP3.LUT R27, R27, 0xf, RZ, 0xc0, !PT ;  /* 0x0000000f1b1b7812 */ /* 0x000fc800078ec0ff */
[C---:B------:R-:W-:Y:S01]  /*1b80*/  LOP3.LUT P0, RZ, R27.reuse, 0x7, RZ, 0xc0, !PT ;  /* 0x000000071bff7812 */ /* 0x040fe2000780c0ff */
[----:B------:R-:W-:-:S05]  /*1b90*/  VIADD R28, R27, 0xffffffff ;  /* 0xffffffff1b1c7836 */ /* 0x000fca0000000000 */
[----:B------:R-:W-:-:S13]  /*1ba0*/  ISETP.GE.U32.AND P1, PT, R28, 0x7, PT ;  /* 0x000000071c00780c */ /* 0x000fda0003f26070 */
[----:B------:R-:W-:Y:S05]  /*1bb0*/  @!P1 BRA `(.L_x_4) ;  /* 0x0000000000a09947 */ /* 0x000fea0003800000 */
[----:B------:R-:W2:Y:S01]  /*1bc0*/  LDCU.64 UR8, c[0x0][0x390] ;  /* 0x00007200ff0877ac */ /* 0x000ea20008000a00 */
[----:B------:R-:W-:-:S05]  /*1bd0*/  IADD3 R28, P1, PT, R116, UR5, RZ ;  /* 0x00000005741c7c10 */ /* 0x000fca000ff3e0ff */
[----:B------:R-:W-:-:S05]  /*1be0*/  IMAD.X R29, RZ, RZ, R117, P1 ;  /* 0x000000ffff1d7224 */ /* 0x000fca00008e0675 */
[----:B------:R-:W4:Y:S01]  /*1bf0*/  LDG.E.U8 R27, desc[UR12][R28.64] ;  /* 0x0000000c1c1b7981 */ /* 0x000f22000c1e1100 */
[----:B--2---:R-:W-:-:S04]  /*1c00*/  UIADD3 UR7, UP0, UPT, UR5, UR8, URZ ;  /* 0x0000000805077290 */ /* 0x004fc8000ff1e0ff */
[----:B------:R-:W-:Y:S02]  /*1c10*/  UIADD3.X UR8, UPT, UPT, URZ, UR9, URZ, UP0, !UPT ;  /* 0x00000009ff087290 */ /* 0x000fe400087fe4ff */
[----:B---3--:R-:W-:-:S04]  /*1c20*/  IMAD.U32 R30, RZ, RZ, UR7 ;  /* 0x00000007ff1e7e24 */ /* 0x008fc8000f8e00ff */
[----:B------:R-:W-:-:S05]  /*1c30*/  IMAD.U32 R31, RZ, RZ, UR8 ;  /* 0x00000008ff1f7e24 */ /* 0x000fca000f8e00ff */
[----:B------:R-:W4:Y:S04]  /*1c40*/  LDG.E.U8 R32, desc[UR12][R30.64] ;  /* 0x0000000c1e207981 */ /* 0x000f28000c1e1100 */
[----:B------:R-:W2:Y:S04]  /*1c50*/  LDG.E.U8 R33, desc[UR12][R30.64+0x1] ;  /* 0x0000010c1e217981 */ /* 0x000ea8000c1e1100 */
[----:B------:R-:W3:Y:S04]  /*1c60*/  LDG.E.U8 R85, desc[UR12][R30.64+0x2] ;  /* 0x0000020c1e557981 */ /* 0x000ee8000c1e1100 */
[----:B------:R-:W5:Y:S01]  /*1c70*/  LDG.E.U8 R87, desc[UR12][R30.64+0x3] ;  /* 0x0000030c1e577981 */ /* 0x000f62000c1e1100 */
        /* <DEDUP_REMOVED lines=25> */
[----:B------:R-:W-:Y:S01]  /*1e10*/  UIADD3 UR5, UPT, UPT, UR5, 0x8, URZ ;  /* 0x0000000805057890 */ /* 0x000fe2000fffe0ff */
[----:B-----5:R-:W-:-:S05]  /*1e20*/  LOP3.LUT R87, R87, R32, RZ, 0x3c, !PT ;  /* 0x0000002057577212 */ /* 0x020fca00078e3cff */
[----:B------:R4:W-:Y:S06]  /*1e30*/  STG.E.U8 desc[UR12][R30.64+0x7], R87 ;  /* 0x000007571e007986 */ /* 0x0009ec000c10110c */
.L_x_4:
[----:B------:R-:W-:Y:S05]  /*1e40*/  @!P0 BRA `(.L_x_3) ;  /* 0x0000000000d88947 */ /* 0x000fea0003800000 */
[----:B----4-:R-:W2:Y:S01]  /*1e50*/  LDC R27, c[0x0][0x388] ;  /* 0x0000e200ff1b7b82 */ /* 0x010ea20000000800 */
[----:B------:R-:W-:-:S04]  /*1e60*/  ULOP3.LUT UR7, UR10, 0x7, URZ, 0xc0, !UPT ;  /* 0x000000070a077892 */ /* 0x000fc8000f8ec0ff */
[----:B------:R-:W-:-:S04]  /*1e70*/  UIADD3 UR7, UPT, UPT, UR7, -0x1, URZ ;  /* 0xffffffff07077890 */ /* 0x000fc8000fffe0ff */
[----:B------:R-:W-:Y:S01]  /*1e80*/  UISETP.GE.U32.AND UP0, UPT, UR7, 0x3, UPT ;  /* 0x000000030700788c */ /* 0x000fe2000bf06070 */
[----:B--2---:R-:W-:-:S04]  /*1e90*/  LOP3.LUT R84, R27, 0x3, RZ, 0xc0, !PT ;  /* 0x000000031b547812 */ /* 0x004fc800078ec0ff */
[----:B------:R-:W-:-:S04]  /*1ea0*/  ISETP.NE.AND P0, PT, R84, RZ, PT ;  /* 0x000000ff5400720c */ /* 0x000fc80003f05270 */
[----:B------:R-:W-:Y:S09]  /*1eb0*/  BRA.U !UP0, `(.L_x_5) ;  /* 0x0000000108607547 */ /* 0x000ff2000b800000 */
        /* <DEDUP_REMOVED lines=24> */
.L_x_5:
[----:B------:R-:W-:Y:S05]  /*2040*/  @!P0 BRA `(.L_x_3) ;  /* 0x0000000000588947 */ /* 0x000fea0003800000 */
[----:B------:R-:W2:Y:S01]  /*2050*/  LDCU.64 UR8, c[0x0][0x390] ;  /* 0x00007200ff0877ac */ /* 0x000ea20008000a00 */
[----:B------:R-:W-:-:S05]  /*2060*/  IADD3 R28, P0, PT, R116, UR5, RZ ;  /* 0x00000005741c7c10 */ /* 0x000fca000ff1e0ff */
[----:B------:R-:W-:-:S05]  /*2070*/  IMAD.X R29, RZ, RZ, R117, P0 ;  /* 0x000000ffff1d7224 */ /* 0x000fca00000e0675 */
[----:B----4-:R-:W4:Y:S01]  /*2080*/  LDG.E.U8 R27, desc[UR12][R28.64] ;  /* 0x0000000c1c1b7981 */ /* 0x010f22000c1e1100 */
[----:B--2---:R-:W-:-:S04]  /*2090*/  UIADD3 UR7, UP0, UPT, UR5, UR8, URZ ;  /* 0x0000000805077290 */ /* 0x004fc8000ff1e0ff */
[----:B------:R-:W-:Y:S02]  /*20a0*/  UIADD3.X UR5, UPT, UPT, URZ, UR9, URZ, UP0, !UPT ;  /* 0x00000009ff057290 */ /* 0x000fe400087fe4ff */
[----:B---3--:R-:W-:-:S04]  /*20b0*/  IMAD.U32 R30, RZ, RZ, UR7 ;  /* 0x00000007ff1e7e24 */ /* 0x008fc8000f8e00ff */
[----:B------:R-:W-:-:S05]  /*20c0*/  IMAD.U32 R31, RZ, RZ, UR5 ;  /* 0x00000005ff1f7e24 */ /* 0x000fca000f8e00ff */
[----:B------:R-:W4:Y:S01]  /*20d0*/  LDG.E.U8 R32, desc[UR12][R30.64] ;  /* 0x0000000c1e207981 */ /* 0x000f22000c1e1100 */
[----:B------:R-:W-:Y:S02]  /*20e0*/  ISETP.NE.AND P0, PT, R84, 0x1, PT ;  /* 0x000000015400780c */ /* 0x000fe40003f05270 */
[----:B----4-:R-:W-:-:S05]  /*20f0*/  LOP3.LUT R27, R32, R27, RZ, 0x3c, !PT ;  /* 0x0000001b201b7212 */ /* 0x010fca00078e3cff */
[----:B------:R2:W-:Y:S06]  /*2100*/  STG.E.U8 desc[UR12][R30.64], R27 ;  /* 0x0000001b1e007986 */ /* 0x0005ec000c10110c */
[----:B------:R-:W-:Y:S05]  /*2110*/  @!P0 BRA `(.L_x_3) ;  /* 0x0000000000248947 */ /* 0x000fea0003800000 */
[----:B--2---:R-:W2:Y:S04]  /*2120*/  LDG.E.U8 R27, desc[UR12][R28.64+0x1] ;  /* 0x0000010c1c1b7981 */ /* 0x004ea8000c1e1100 */
[----:B------:R-:W2:Y:S01]  /*2130*/  LDG.E.U8 R32, desc[UR12][R30.64+0x1] ;  /* 0x0000010c1e207981 */ /* 0x000ea2000c1e1100 */
[----:B------:R-:W-:-:S13]  /*2140*/  ISETP.NE.AND P0, PT, R84, 0x2, PT ;  /* 0x000000025400780c */ /* 0x000fda0003f05270 */
[----:B------:R-:W3:Y:S01]  /*2150*/  @P0 LDG.E.U8 R33, desc[UR12][R30.64+0x2] ;  /* 0x0000020c1e210981 */ /* 0x000ee2000c1e1100 */
[----:B--2---:R-:W-:-:S05]  /*2160*/  LOP3.LUT R27, R32, R27, RZ, 0x3c, !PT ;  /* 0x0000001b201b7212 */ /* 0x004fca00078e3cff */
[----:B------:R2:W-:Y:S04]  /*2170*/  STG.E.U8 desc[UR12][R30.64+0x1], R27 ;  /* 0x0000011b1e007986 */ /* 0x0005e8000c10110c */
[----:B------:R-:W3:Y:S02]  /*2180*/  @P0 LDG.E.U8 R32, desc[UR12][R28.64+0x2] ;  /* 0x0000020c1c200981 */ /* 0x000ee4000c1e1100 */
[----:B---3--:R-:W-:-:S05]  /*2190*/  @P0 LOP3.LUT R33, R33, R32, RZ, 0x3c, !PT ;  /* 0x0000002021210212 */ /* 0x008fca00078e3cff */
[----:B------:R2:W-:Y:S02]  /*21a0*/  @P0 STG.E.U8 desc[UR12][R30.64+0x2], R33 ;  /* 0x000002211e000986 */ /* 0x0005e4000c10110c */
.L_x_3:
[----:B------:R-:W0:Y:S02]  /*21b0*/  LDCU.64 UR8, c[0x0][0x390] ;  /* 0x00007200ff0877ac */ /* 0x000e240008000a00 */
[----:B0-----:R-:W-:-:S04]  /*21c0*/  UIADD3 UR5, UP0, UPT, UR6, UR8, URZ ;  /* 0x0000000806057290 */ /* 0x001fc8000ff1e0ff */
[----:B------:R-:W-:Y:S02]  /*21d0*/  UIADD3.X UR7, UPT, UPT, URZ, UR9, URZ, UP0, !UPT ;  /* 0x00000009ff077290 */ /* 0x000fe400087fe4ff */
[----:B------:R-:W-:-:S04]  /*21e0*/  IMAD.U32 R28, RZ, RZ, UR5 ;  /* 0x00000005ff1c7e24 */ /* 0x000fc8000f8e00ff */
[----:B------:R-:W-:-:S05]  /*21f0*/  IMAD.U32 R29, RZ, RZ, UR7 ;  /* 0x00000007ff1d7e24 */ /* 0x000fca000f8e00ff */
[----:B--2-4-:R-:W2:Y:S02]  /*2200*/  LDG.E.U8 R27, desc[UR12][R28.64] ;  /* 0x0000000c1c1b7981 */ /* 0x014ea4000c1e1100 */
[----:B--2---:R-:W-:-:S05]  /*2210*/  LOP3.LUT R27, R27, 0x6, RZ, 0x3c, !PT ;  /* 0x000000061b1b7812 */ /* 0x004fca00078e3cff */
[----:B------:R0:W-:Y:S04]  /*2220*/  STG.E.U8 desc[UR12][R28.64], R27 ;  /* 0x0000001b1c007986 */ /* 0x0001e8000c10110c */
[----:B-1-3--:R-:W2:Y:S04]  /*2230*/  LDG.E.U8 R30, desc[UR12][R118.64+0x87] ;  /* 0x0000870c761e7981 */ /* 0x00aea8000c1e1100 */
[----:B------:R0:W5:Y:S04]  /*2240*/  LDG.E.64 R120, desc[UR12][R118.64] ;  /* 0x0000000c76787981 */ /* 0x000168000c1e1b00 */
        /* <DEDUP_REMOVED lines=22> */
[----:B------:R0:W5:Y:S01]  /*23b0*/  LDG.E.64 R98, desc[UR12][R118.64+0xc0] ;  /* 0x0000c00c76627981 */ /* 0x000162000c1e1b00 */
[----:B--2---:R-:W-:-:S05]  /*23c0*/  LOP3.LUT R31, R30, 0x80, RZ, 0x3c, !PT ;  /* 0x000000801e1f7812 */ /* 0x004fca00078e3cff */
[----:B------:R0:W-:Y:S04]  /*23d0*/  STG.E.U8 desc[UR12][R118.64+0x87], R31 ;  /* 0x0000871f76007986 */ /* 0x0001e8000c10110c */
[----:B------:R0:W5:Y:S01]  /*23e0*/  LDG.E.64 R114, desc[UR12][R118.64+0x80] ;  /* 0x0000800c76727981 */ /* 0x000162000c1e1b00 */
[----:B------:R-:W-:Y:S05]  /*23f0*/  BRA `(.L_x_6) ;  /* 0x00000004001c7947 */ /* 0x000fea0003800000 */
.L_x_0:
[----:B------:R-:W2:Y:S02]  /*2400*/  LDG.E.64 R28, desc[UR12][R116.64] ;  /* 0x0000000c741c7981 */ /* 0x000ea4000c1e1b00 */
[----:B--2---:R-:W-:Y:S02]  /*2410*/  LOP3.LUT R120, R120, R28, RZ, 0x3c, !PT ;  /* 0x0000001c78787212 */ /* 0x004fe400078e3cff */
[----:B------:R-:W-:-:S05]  /*2420*/  LOP3.LUT R121, R121, R29, RZ, 0x3c, !PT ;  /* 0x0000001d79797212 */ /* 0x000fca00078e3cff */
[----:B-1----:R1:W-:Y:S04]  /*2430*/  STG.E.64 desc[UR12][R118.64], R120 ;  /* 0x0000007876007986 */ /* 0x0023e8000c101b0c */
[----:B------:R-:W2:Y:S02]  /*2440*/  LDG.E.64 R28, desc[UR12][R116.64+0x8] ;  /* 0x0000080c741c7981 */ /* 0x000ea4000c1e1b00 */
[----:B--2---:R-:W-:Y:S02]  /*2450*/  LOP3.LUT R112, R112, R28, RZ, 0x3c, !PT ;  /* 0x0000001c70707212 */ /* 0x004fe400078e3cff */
[----:B------:R-:W-:-:S05]  /*2460*/  LOP3.LUT R113, R113, R29, RZ, 0x3c, !PT ;  /* 0x0000001d71717212 */ /* 0x000fca00078e3cff */
[----:B------:R1:W-:Y:S04]  /*2470*/  STG.E.64 desc[UR12][R118.64+0x8], R112 ;  /* 0x0000087076007986 */ /* 0x0003e8000c101b0c */
        /* <DEDUP_REMOVED lines=52> */
[----:B------:R-:W2:Y:S01]  /*27c0*/  LDG.E.64 R28, desc[UR12][R116.64+0x78] ;  /* 0x0000780c741c7981 */ /* 0x000ea2000c1e1b00 */
[----:B------:R-:W-:Y:S02]  /*27d0*/  IADD3 R27, P0, PT, R116, 0x88, RZ ;  /* 0x00000088741b7810 */ /* 0x000fe40007f1e0ff */
[----:B--2---:R-:W-:Y:S02]  /*27e0*/  LOP3.LUT R126, R126, R28, RZ, 0x3c, !PT ;  /* 0x0000001c7e7e7212 */ /* 0x004fe400078e3cff */
[----:B------:R-:W-:-:S05]  /*27f0*/  LOP3.LUT R127, R127, R29, RZ, 0x3c, !PT ;  /* 0x0000001d7f7f7212 */ /* 0x000fca00078e3cff */
[----:B------:R1:W-:Y:S04]  /*2800*/  STG.E.64 desc[UR12][R118.64+0x78], R126 ;  /* 0x0000787e76007986 */ /* 0x0003e8000c101b0c */
[----:B------:R2:W3:Y:S01]  /*2810*/  LDG.E.64 R28, desc[UR12][R116.64+0x80] ;  /* 0x0000800c741c7981 */ /* 0x0004e2000c1e1b00 */
[----:B------:R-:W-:Y:S02]  /*2820*/  IMAD.X R30, RZ, RZ, R117, P0 ;  /* 0x000000ffff1e7224 */ /* 0x000fe400000e0675 */
[----:B--2---:R-:W-:Y:S02]  /*2830*/  IMAD.MOV.U32 R116, RZ, RZ, R27 ;  /* 0x000000ffff747224 */ /* 0x004fe400078e001b */
[----:B------:R-:W-:Y:S01]  /*2840*/  IMAD.MOV.U32 R117, RZ, RZ, R30 ;  /* 0x000000ffff757224 */ /* 0x000fe200078e001e */
[----:B---3--:R-:W-:-:S02]  /*2850*/  LOP3.LUT R114, R114, R28, RZ, 0x3c, !PT ;  /* 0x0000001c72727212 */ /* 0x008fc400078e3cff */
[----:B-1----:R-:W-:-:S07]  /*2860*/  LOP3.LUT R115, R115, R29, RZ, 0x3c, !PT ;  /* 0x0000001d73737212 */ /* 0x002fce00078e3cff */
.L_x_6:
[----:B0-----:R-:W-:-:S07]  /*2870*/  IMAD.MOV.U32 R27, RZ, RZ, RZ ;  /* 0x000000ffff1b7224 */ /* 0x001fce00078e00ff */
.L_x_7:
[----:B-----5:R-:W-:Y:S02]  /*2880*/  LOP3.LUT R137, R100, R106, R112, 0x96, !PT ;  /* 0x0000006a64897212 */ /* 0x020fe400078e9670 */
[----:B------:R-:W-:Y:S02]  /*2890*/  LOP3.LUT R153, R101, R107, R113, 0x96, !PT ;  /* 0x0000006b65997212 */ /* 0x000fe400078e9671 */
[----:B------:R-:W-:Y:S02]  /*28a0*/  LOP3.LUT R29, R84, R102, R108, 0x96, !PT ;  /* 0x00000066541d7212 */ /* 0x000fe400078e966c */
[----:B------:R-:W-:Y:S02]  /*28b0*/  LOP3.LUT R31, R85, R103, R109, 0x96, !PT ;  /* 0x00000067551f7212 */ /* 0x000fe400078e966d */
[----:B------:R-:W-:Y:S02]  /*28c0*/  LOP3.LUT R140, R86, R137, R114, 0x96, !PT ;  /* 0x00000089568c7212 */ /* 0x000fe400078e9672 */
[----:B------:R-:W-:-:S02]  /*28d0*/  LOP3.LUT R153, R87, R153, R115, 0x96, !PT ;  /* 0x0000009957997212 */ /* 0x000fc400078e9673 */
[----:B------:R-:W-:Y:S02]  /*28e0*/  LOP3.LUT R30, R98, R29, R96, 0x96, !PT ;  /* 0x0000001d621e7212 */ /* 0x000fe400078e9660 */
[----:B------:R-:W-:Y:S02]  /*28f0*/  LOP3.LUT R29, R99, R31, R97, 0x96, !PT ;  /* 0x0000001f631d7212 */ /* 0x000fe400078e9661 */
[----:B------:R-:W-:Y:S02]  /*2900*/  SHF.L.W.U32.HI R145, R153, 0x1, R140 ;  /* 0x0000000199917819 */ /* 0x000fe40000010e8c */
[----:B------:R-:W-:Y:S02]  /*2910*/  SHF.L.W.U32.HI R147, R140, 0x1, R153 ;  /* 0x000000018c937819 */ /* 0x000fe40000010e99 */
[----:B------:R-:W-:Y:S02]  /*2920*/  SHF.L.W.U32.HI R31, R30, 0x1, R29 ;  /* 0x000000011e1f7819 */ /* 0x000fe40000010e1d */
[----:B------:R-:W-:-:S02]  /*2930*/  LOP3.LUT R145, R145, R30, RZ, 0x3c, !PT ;  /* 0x0000001e91917212 */ /* 0x000fc400078e3cff */
[----:B------:R-:W-:Y:S02]  /*2940*/  SHF.L.W.U32.HI R30, R29, 0x1, R30 ;  /* 0x000000011d1e7819 */ /* 0x000fe40000010e1e */
[----:B------:R-:W-:Y:S02]  /*2950*/  LOP3.LUT R147, R147, R29, RZ, 0x3c, !PT ;  /* 0x0000001d93937212 */ /* 0x000fe400078e3cff */
[----:B------:R-:W-:Y:S02]  /*2960*/  LOP3.LUT R139, R124, R122, R120, 0x96, !PT ;  /* 0x0000007a7c8b7212 */ /* 0x000fe400078e9678 */
[----:B------:R-:W-:Y:S02]  /*2970*/  LOP3.LUT R155, R125, R123, R121, 0x96, !PT ;  /* 0x0000007b7d9b7212 */ /* 0x000fe400078e9679 */
[----:B------:R-:W-:Y:S02]  /*2980*/  LOP3.LUT R151, R134, R132, R130, 0x96, !PT ;  /* 0x0000008486977212 */ /* 0x000fe400078e9682 */
[----:B------:R-:W-:-:S02]  /*2990*/  LOP3.LUT R137, R135, R133, R131, 0x96, !PT ;  /* 0x0000008587897212 */ /* 0x000fc400078e9683 */
[----:B------:R-:W-:Y:S02]  /*29a0*/  LOP3.LUT R29, R32, R104, R110, 0x96, !PT ;  /* 0x00000068201d7212 */ /* 0x000fe400078e966e */
        /* <DEDUP_REMOVED lines=10> */
[----:B------:R-:W-:-:S02]  /*2a50*/  SHF.L.W.U32.HI R143, R149, 0x1, R136 ;  /* 0x00000001958f7819 */ /* 0x000fc40000010e88 */
[----:B------:R-:W-:Y:S02]  /*2a60*/  SHF.L.W.U32.HI R137, R142, 0x1, R155 ;  /* 0x000000018e897819 */ /* 0x000fe40000010e9b */
[----:B------:R-:W-:Y:S02]  /*2a70*/  SHF.L.W.U32.HI R139, R155, 0x1, R142 ;  /* 0x000000019b8b7819 */ /* 0x000fe40000010e8e */
[----:B------:R-:W-:Y:S02]  /*2a80*/  LOP3.LUT R30, R30, R151, RZ, 0x3c, !PT ;  /* 0x000000971e1e7212 */ /* 0x000fe400078e3cff */
[----:B------:R-:W-:Y:S02]  /*2a90*/  LOP3.LUT R31, R31, R138, RZ, 0x3c, !PT ;  /* 0x0000008a1f1f7212 */ /* 0x000fe400078e3cff */
[----:B------:R-:W-:Y:S02]  /*2aa0*/  LOP3.LUT R29, R29, R142, RZ, 0x3c, !PT ;  /* 0x0000008e1d1d7212 */ /* 0x000fe400078e3cff */
[----:B------:R-:W-:-:S02]  /*2ab0*/  LOP3.LUT R28, R28, R155, RZ, 0x3c, !PT ;  /* 0x0000009b1c1c7212 */ /* 0x000fc400078e3cff */
[----:B------:R-:W-:Y:S02]  /*2ac0*/  LOP3.LUT R141, R141, R153, RZ, 0x3c, !PT ;  /* 0x000000998d8d7212 */ /* 0x000fe400078e3cff */
[----:B------:R-:W-:Y:S02]  /*2ad0*/  LOP3.LUT R143, R143, R140, RZ, 0x3c, !PT ;  /* 0x0000008c8f8f7212 */ /* 0x000fe400078e3cff */
[----:B------:R-:W-:Y:S02]  /*2ae0*/  LOP3.LUT R139, R139, R136, RZ, 0x3c, !PT ;  /* 0x000000888b8b7212 */ /* 0x000fe400078e3cff */
[----:B------:R-:W-:Y:S02]  /*2af0*/  LOP3.LUT R137, R137, R149, RZ, 0x3c, !PT ;  /* 0x0000009589897212 */ /* 0x000fe400078e3cff */
[----:B0-----:R-:W-:Y:S02]  /*2b00*/  LOP3.LUT R111, R31, R111, RZ, 0x3c, !PT ;  /* 0x0000006f1f6f7212 */ /* 0x001fe400078e3cff */
[----:B------:R-:W-:-:S02]  /*2b10*/  LOP3.LUT R110, R30, R110, RZ, 0x3c, !PT ;  /* 0x0000006e1e6e7212 */ /* 0x000fc400078e3cff */
[C---:B------:R-:W-:Y:S02]  /*2b20*/  LOP3.LUT R105, R31.reuse, R105, RZ, 0x3c, !PT ;  /* 0x000000691f697212 */ /* 0x040fe400078e3cff */
[C---:B------:R-:W-:Y:S01]  /*2b30*/  LOP3.LUT R104, R30.reuse, R104, RZ, 0x3c, !PT ;  /* 0x000000681e687212 */ /* 0x040fe200078e3cff */
[----:B------:R-:W-:Y:S01]  /*2b40*/  STG.E.64 desc[UR12][R118.64+0x18], R110 ;  /* 0x0000186e76007986 */ /* 0x000fe2000c101b0c */
[C---:B------:R-:W-:Y:S02]  /*2b50*/  LOP3.LUT R33, R31.reuse, R33, RZ, 0x3c, !PT ;  /* 0x000000211f217212 */ /* 0x040fe400078e3cff */
[C---:B------:R-:W-:Y:S01]  /*2b60*/  LOP3.LUT R32, R30.reuse, R32, RZ, 0x3c, !PT ;  /* 0x000000201e207212 */ /* 0x040fe200078e3cff */
[----:B------:R-:W-:Y:S01]  /*2b70*/  STG.E.64 desc[UR12][R118.64+0x40], R104 ;  /* 0x0000406876007986 */ /* 0x000fe2000c101b0c */
[C---:B------:R-:W-:Y:S02]  /*2b80*/  LOP3.LUT R93, R31.reuse, R93, RZ, 0x3c, !PT ;  /* 0x0000005d1f5d7212 */ /* 0x040fe400078e3cff */
[----:B------:R-:W-:Y:S01]  /*2b90*/  LOP3.LUT R92, R30, R92, RZ, 0x3c, !PT ;  /* 0x0000005c1e5c7212 */ /* 0x000fe200078e3cff */
[----:B------:R-:W-:Y:S01]  /*2ba0*/  STG.E.64 desc[UR12][R118.64+0x68], R32 ;  /* 0x0000682076007986 */ /* 0x000fe2000c101b0c */
[----:B------:R-:W-:-:S02]  /*2bb0*/  LOP3.LUT R31, R31, R95, RZ, 0x3c, !PT ;  /* 0x0000005f1f1f7212 */ /* 0x000fc400078e3cff */
[----:B------:R-:W-:Y:S01]  /*2bc0*/  LOP3.LUT R30, R30, R94, RZ, 0x3c, !PT ;  /* 0x0000005e1e1e7212 */ /* 0x000fe200078e3cff */
[----:B------:R-:W-:Y:S01]  /*2bd0*/  STG.E.64 desc[UR12][R118.64+0x90], R92 ;  /* 0x0000905c76007986 */ /* 0x000fe2000c101b0c */
[----:B------:R-:W-:Y:S02]  /*2be0*/  LOP3.LUT R121, R147, R121, RZ, 0x3c, !PT ;  /* 0x0000007993797212 */ /* 0x000fe400078e3cff */
[----:B------:R-:W-:Y:S01]  /*2bf0*/  LOP3.LUT R120, R145, R120, RZ, 0x3c, !PT ;  /* 0x0000007891787212 */ /* 0x000fe200078e3cff */
[----:B------:R-:W-:Y:S01]  /*2c00*/  STG.E.64 desc[UR12][R118.64+0xb8], R30 ;  /* 0x0000b81e76007986 */ /* 0x000fe2000c101b0c */
[----:B------:R-:W-:Y:S02]  /*2c10*/  LOP3.LUT R123, R147, R123, RZ, 0x3c, !PT ;  /* 0x0000007b937b7212 */ /* 0x000fe400078e3cff */
[----:B------:R-:W-:Y:S01]  /*2c20*/  LOP3.LUT R122, R145, R122, RZ, 0x3c, !PT ;  /* 0x0000007a917a7212 */ /* 0x000fe200078e3cff */
[----:B------:R-:W-:Y:S01]  /*2c30*/  STG.E.64 desc[UR12][R118.64], R120 ;  /* 0x0000007876007986 */ /* 0x000fe2000c101b0c */
[----:B------:R-:W-:-:S02]  /*2c40*/  LOP3.LUT R125, R147, R125, RZ, 0x3c, !PT ;  /* 0x0000007d937d7212 */ /* 0x000fc400078e3cff */
[----:B------:R-:W-:Y:S01]  /*2c50*/  LOP3.LUT R124, R145, R124, RZ, 0x3c, !PT ;  /* 0x0000007c917c7212 */ /* 0x000fe200078e3cff */
[----:B------:R-:W-:Y:S01]  /*2c60*/  STG.E.64 desc[UR12][R118.64+0x28], R122 ;  /* 0x0000287a76007986 */ /* 0x000fe2000c101b0c */
[----:B------:R-:W-:Y:S02]  /*2c70*/  LOP3.LUT R127, R147, R127, RZ, 0x3c, !PT ;  /* 0x0000007f937f7212 */ /* 0x000fe400078e3cff */
[C---:B------:R-:W-:Y:S01]  /*2c80*/  LOP3.LUT R126, R145.reuse, R126, RZ, 0x3c, !PT ;  /* 0x0000007e917e7212 */ /* 0x040fe200078e3cff */
        /* <DEDUP_REMOVED lines=14> */
[C---:B------:R-:W-:Y:S01]  /*2d70*/  LOP3.LUT R88, R143.reuse, R88, RZ, 0x3c, !PT ;  /* 0x000000588f587212 */ /* 0x040fe200078e3cff */
[----:B------:R0:W-:Y:S01]  /*2d80*/  STG.E.64 desc[UR12][R118.64+0x60], R134 ;  /* 0x0000608676007986 */ /* 0x0001e2000c101b0c */
        /* <DEDUP_REMOVED lines=13> */
[C---:B------:R-:W-:Y:S01]  /*2e60*/  LOP3.LUT R96, R139.reuse, R96, RZ, 0x3c, !PT ;  /* 0x000000608b607212 */ /* 0x040fe200078e3cff */
[----:B------:R-:W-:Y:S01]  /*2e70*/  STG.E.64 desc[UR12][R118.64+0x70], R84 ;  /* 0x0000705476007986 */ /* 0x000fe2000c101b0c */
[----:B------:R-:W-:-:S02]  /*2e80*/  LOP3.LUT R98, R139, R98, RZ, 0x3c, !PT ;  /* 0x000000628b627212 */ /* 0x000fc400078e3cff */
[----:B------:R-:W-:Y:S01]  /*2e90*/  LOP3.LUT R99, R137, R99, RZ, 0x3c, !PT ;  /* 0x0000006389637212 */ /* 0x000fe200078e3cff */
        /* <DEDUP_REMOVED lines=8> */
[C---:B------:R-:W-:Y:S01]  /*2f20*/  LOP3.LUT R100, R29.reuse, R100, RZ, 0x3c, !PT ;  /* 0x000000641d647212 */ /* 0x040fe200078e3cff */
[----:B------:R-:W-:Y:S01]  /*2f30*/  STG.E.64 desc[UR12][R118.64+0x30], R106 ;  /* 0x0000306a76007986 */ /* 0x000fe2000c101b0c */
[C---:B------:R-:W-:Y:S02]  /*2f40*/  LOP3.LUT R114, R29.reuse, R114, RZ, 0x3c, !PT ;  /* 0x000000721d727212 */ /* 0x040fe400078e3cff */
[----:B------:R-:W-:Y:S01]  /*2f50*/  LOP3.LUT R86, R29, R86, RZ, 0x3c, !PT ;  /* 0x000000561d567212 */ /* 0x000fe200078e3cff */
[----:B------:R-:W-:Y:S01]  /*2f60*/  STG.E.64 desc[UR12][R118.64+0x58], R100 ;  /* 0x0000586476007986 */ /* 0x000fe2000c101b0c */
[C---:B------:R-:W-:Y:S02]  /*2f70*/  LOP3.LUT R87, R28.reuse, R87, RZ, 0x3c, !PT ;  /* 0x000000571c577212 */ /* 0x040fe400078e3cff */
[----:B------:R-:W-:-:S03]  /*2f80*/  LOP3.LUT R115, R28, R115, RZ, 0x3c, !PT ;  /* 0x000000731c737212 */ /* 0x000fc600078e3cff */
[----:B------:R-:W-:Y:S04]  /*2f90*/  STG.E.64 desc[UR12][R118.64+0xa8], R86 ;  /* 0x0000a85676007986 */ /* 0x000fe8000c101b0c */
[----:B------:R1:W-:Y:S04]  /*2fa0*/  STG.E.64 desc[UR12][R118.64+0x80], R114 ;  /* 0x0000807276007986 */ /* 0x0003e8000c101b0c */
[----:B0-----:R-:W2:Y:S04]  /*2fb0*/  LDG.E.64 R134, desc[UR12][R82.64] ;  /* 0x0000000c52867981 */ /* 0x001ea8000c1e1b00 */
[----:B------:R-:W3:Y:S04]  /*2fc0*/  LDG.E.64 R130, desc[UR12][R80.64] ;  /* 0x0000000c50827981 */ /* 0x000ee8000c1e1b00 */
[----:B------:R-:W4:Y:S04]  /*2fd0*/  LDG.E.64 R132, desc[UR12][R78.64] ;  /* 0x0000000c4e847981 */ /* 0x000f28000c1e1b00 */
[----:B------:R-:W4:Y:S04]  /*2fe0*/  LDG.E.64 R112, desc[UR12][R76.64] ;  /* 0x0000000c4c707981 */ /* 0x000f28000c1e1b00 */
[----:B------:R-:W4:Y:S04]  /*2ff0*/  LDG.E.64 R126, desc[UR12][R74.64] ;  /* 0x0000000c4a7e7981 */ /* 0x000f28000c1e1b00 */
[----:B------:R-:W4:Y:S04]  /*3000*/  LDG.E.64 R128, desc[UR12][R72.64] ;  /* 0x0000000c48807981 */ /* 0x000f28000c1e1b00 */
[----:B------:R-:W4:Y:S04]  /*3010*/  LDG.E.64 R120, desc[UR12][R70.64] ;  /* 0x0000000c46787981 */ /* 0x000f28000c1e1b00 */
[----:B------:R-:W4:Y:S04]  /*3020*/  LDG.E.64 R124, desc[UR12][R68.64] ;  /* 0x0000000c447c7981 */ /* 0x000f28000c1e1b00 */
[----:B-1----:R-:W4:Y:S04]  /*3030*/  LDG.E.64 R114, desc[UR12][R66.64] ;  /* 0x0000000c42727981 */ /* 0x002f28000c1e1b00 */
[----:B------:R-:W4:Y:S04]  /*3040*/  LDG.E.64 R122, desc[UR12][R64.64] ;  /* 0x0000000c407a7981 */ /* 0x000f28000c1e1b00 */
        /* <DEDUP_REMOVED lines=14> */
[----:B------:R-:W4:Y:S01]  /*3130*/  LDG.E.64 R28, desc[UR12][R34.64] ;  /* 0x0000000c221c7981 */ /* 0x000f22000c1e1b00 */
[----:B------:R-:W-:-:S02]  /*3140*/  IADD3 R137, PT, PT, -R25, 0x40, RZ ;  /* 0x0000004019897810 */ /* 0x000fc40007ffe1ff */
[----:B------:R-:W-:Y:S02]  /*3150*/  IADD3 R111, PT, PT, -R24, 0x40, RZ ;  /* 0x00000040186f7810 */ /* 0x000fe40007ffe1ff */
[----:B------:R-:W-:Y:S02]  /*3160*/  IADD3 R139, PT, PT, -R22, 0x40, RZ ;  /* 0x00000040168b7810 */ /* 0x000fe40007ffe1ff */
[----:B------:R-:W-:Y:S02]  /*3170*/  IADD3 R141, PT, PT, -R4, 0x40, RZ ;  /* 0x00000040048d7810 */ /* 0x000fe40007ffe1ff */
[C---:B--2---:R-:W-:Y:S02]  /*3180*/  SHF.L.U32 R110, R134.reuse, R25, RZ ;  /* 0x00000019866e7219 */ /* 0x044fe400000006ff */
[-CC-:B------:R-:W-:Y:S02]  /*3190*/  SHF.R.U64 R109, R134, R137.reuse, R135.reuse ;  /* 0x00000089866d7219 */ /* 0x180fe40000001287 */
[----:B------:R-:W-:-:S02]  /*31a0*/  SHF.R.U32.HI R108, RZ, R137, R135 ;  /* 0x00000089ff6c7219 */ /* 0x000fc40000011687 */
[----:B------:R-:W-:Y:S02]  /*31b0*/  LOP3.LUT R109, R109, R110, RZ, 0x3c, !PT ;  /* 0x0000006e6d6d7212 */ /* 0x000fe400078e3cff */
[----:B------:R-:W-:Y:S02]  /*31c0*/  SHF.L.U64.HI R137, R134, R25, R135 ;  /* 0x0000001986897219 */ /* 0x000fe40000010287 */
[CCC-:B---3--:R-:W-:Y:S02]  /*31d0*/  SHF.R.U64 R110, R130.reuse, R111.reuse, R131.reuse ;  /* 0x0000006f826e7219 */ /* 0x1c8fe40000001283 */
[--C-:B------:R-:W-:Y:S02]  /*31e0*/  SHF.R.U32.HI R111, RZ, R111, R131.reuse ;  /* 0x0000006fff6f7219 */ /* 0x100fe40000011683 */
[CC--:B------:R-:W-:Y:S02]  /*31f0*/  SHF.L.U32 R135, R130.reuse, R24.reuse, RZ ;  /* 0x0000001882877219 */ /* 0x0c0fe400000006ff */
[----:B------:R-:W-:-:S02]  /*3200*/  SHF.L.U64.HI R134, R130, R24, R131 ;  /* 0x0000001882867219 */ /* 0x000fc40000010283 */
[----:B------:R-:W-:Y:S02]  /*3210*/  IADD3 R131, PT, PT, -R23, 0x40, RZ ;  /* 0x0000004017837810 */ /* 0x000fe40007ffe1ff */
[----:B------:R-:W-:Y:S02]  /*3220*/  LOP3.LUT R130, R110, R135, RZ, 0x3c, !PT ;  /* 0x000000876e827212 */ /* 0x000fe400078e3cff */
[C---:B----4-:R-:W-:Y:S02]  /*3230*/  SHF.L.U32 R135, R132.reuse, R23, RZ ;  /* 0x0000001784877219 */ /* 0x050fe400000006ff */
[----:B------:R-:W-:Y:S02]  /*3240*/  SHF.R.U64 R110, R132, R131, R133 ;  /* 0x00000083846e7219 */ /* 0x000fe40000001285 */
[----:B------:R-:W-:Y:S02]  /*3250*/  LOP3.LUT R108, R108, R137, RZ, 0x3c, !PT ;  /* 0x000000896c6c7212 */ /* 0x000fe400078e3cff */
[----:B------:R-:W-:-:S02]  /*3260*/  LOP3.LUT R111, R111, R134, RZ, 0x3c, !PT ;  /* 0x000000866f6f7212 */ /* 0x000fc400078e3cff */
[--C-:B------:R-:W-:Y:S02]  /*3270*/  SHF.L.U64.HI R137, R132, R23, R133.reuse ;  /* 0x0000001784897219 */ /* 0x100fe40000010285 */
[----:B------:R-:W-:Y:S02]  /*3280*/  SHF.R.U32.HI R134, RZ, R131, R133 ;  /* 0x00000083ff867219 */ /* 0x000fe40000011685 */
[-CC-:B------:R-:W-:Y:S02]  /*3290*/  SHF.R.U64 R136, R112, R139.reuse, R113.reuse ;  /* 0x0000008b70887219 */ /* 0x180fe40000001271 */
[----:B------:R-:W-:Y:S02]  /*32a0*/  SHF.R.U32.HI R132, RZ, R139, R113 ;  /* 0x0000008bff847219 */ /* 0x000fe40000011671 */
[----:B------:R-:W-:Y:S02]  /*32b0*/  LOP3.LUT R131, R110, R135, RZ, 0x3c, !PT ;  /* 0x000000876e837212 */ /* 0x000fe400078e3cff */
[----:B------:R-:W-:-:S02]  /*32c0*/  SHF.L.U32 R133, R112, R22, RZ ;  /* 0x0000001670857219 */ /* 0x000fc400000006ff */
[----:B------:R-:W-:Y:S02]  /*32d0*/  SHF.L.U64.HI R113, R112, R22, R113 ;  /* 0x0000001670717219 */ /* 0x000fe40000010271 */
[----:B------:R-:W-:Y:S02]  /*32e0*/  IADD3 R135, PT, PT, -R21, 0x40, RZ ;  /* 0x0000004015877810 */ /* 0x000fe40007ffe1ff */
[----:B------:R-:W-:Y:S02]  /*32f0*/  IADD3 R139, PT, PT, -R20, 0x40, RZ ;  /* 0x00000040148b7810 */ /* 0x000fe40007ffe1ff */
[----:B------:R-:W-:Y:S02]  /*3300*/  LOP3.LUT R110, R134, R137, RZ, 0x3c, !PT ;  /* 0x00000089866e7212 */ /* 0x000fe400078e3cff */
[----:B------:R-:W-:Y:S02]  /*3310*/  LOP3.LUT R136, R136, R133, RZ, 0x3c, !PT ;  /* 0x0000008588887212 */ /* 0x000fe400078e3cff */
[----:B------:R-:W-:-:S02]  /*3320*/  LOP3.LUT R113, R132, R113, RZ, 0x3c, !PT ;  /* 0x0000007184717212 */ /* 0x000fc400078e3cff */
[C---:B------:R-:W-:Y:S02]  /*3330*/  SHF.L.U32 R132, R126.reuse, R21, RZ ;  /* 0x000000157e847219 */ /* 0x040fe400000006ff */
[CCC-:B------:R-:W-:Y:S02]  /*3340*/  SHF.R.U64 R137, R126.reuse, R135.reuse, R127.reuse ;  /* 0x000000877e897219 */ /* 0x1c0fe4000000127f */
[--C-:B------:R-:W-:Y:S02]  /*3350*/  SHF.R.U32.HI R112, RZ, R135, R127.reuse ;  /* 0x00000087ff707219 */ /* 0x100fe4000001167f */
[----:B------:R-:W-:Y:S02]  /*3360*/  SHF.L.U64.HI R133, R126, R21, R127 ;  /* 0x000000157e857219 */ /* 0x000fe4000001027f */
[-CC-:B------:R-:W-:Y:S02]  /*3370*/  SHF.R.U64 R127, R128, R139.reuse, R129.reuse ;  /* 0x0000008b807f7219 */ /* 0x180fe40000001281 */
[----:B------:R-:W-:-:S02]  /*3380*/  SHF.R.U32.HI R126, RZ, R139, R129 ;  /* 0x0000008bff7e7219 */ /* 0x000fc40000011681 */
[----:B------:R-:W-:Y:S02]  /*3390*/  SHF.L.U64.HI R129, R128, R20, R129 ;  /* 0x0000001480817219 */ /* 0x000fe40000010281 */
[----:B------:R-:W-:Y:S02]  /*33a0*/  LOP3.LUT R137, R137, R132, RZ, 0x3c, !PT ;  /* 0x0000008489897212 */ /* 0x000fe400078e3cff */
[----:B------:R-:W-:Y:S02]  /*33b0*/  LOP3.LUT R112, R112, R133, RZ, 0x3c, !PT ;  /* 0x0000008570707212 */ /* 0x000fe400078e3cff */
[----:B------:R-:W-:Y:S02]  /*33c0*/  SHF.L.U32 R132, R128, R20, RZ ;  /* 0x0000001480847219 */ /* 0x000fe400000006ff */
[----:B------:R-:W-:Y:S02]  /*33d0*/  IADD3 R133, PT, PT, -R19, 0x40, RZ ;  /* 0x0000004013857810 */ /* 0x000fe40007ffe1ff */
[----:B------:R-:W-:-:S02]  /*33e0*/  LOP3.LUT R126, R126, R129, RZ, 0x3c, !PT ;  /* 0x000000817e7e7212 */ /* 0x000fc400078e3cff */
[----:B------:R-:W-:Y:S02]  /*33f0*/  IADD3 R129, PT, PT, -R18, 0x40, RZ ;  /* 0x0000004012817810 */ /* 0x000fe40007ffe1ff */
[----:B------:R-:W-:Y:S02]  /*3400*/  LOP3.LUT R127, R127, R132, RZ, 0x3c, !PT ;  /* 0x000000847f7f7212 */ /* 0x000fe400078e3cff */
[CCC-:B------:R-:W-:Y:S02]  /*3410*/  SHF.R.U64 R135, R120.reuse, R133.reuse, R121.reuse ;  /* 0x0000008578877219 */ /* 0x1c0fe40000001279 */
[--C-:B------:R-:W-:Y:S02]  /*3420*/  SHF.R.U32.HI R138, RZ, R133, R121.reuse ;  /* 0x00000085ff8a7219 */ /* 0x100fe40000011679 */
[----:B------:R-:W-:Y:S02]  /*3430*/  SHF.L.U64.HI R139, R120, R19, R121 ;  /* 0x00000013788b7219 */ /* 0x000fe40000010279 */
[----:B------:R-:W-:-:S02]  /*3440*/  SHF.R.U64 R132, R124, R129, R125 ;  /* 0x000000817c847219 */ /* 0x000fc4000000127d */
[CC--:B------:R-:W-:Y:S02]  /*3450*/  SHF.L.U32 R121, R124.reuse, R18.reuse, RZ ;  /* 0x000000127c797219 */ /* 0x0c0fe400000006ff */
[--C-:B------:R-:W-:Y:S02]  /*3460*/  SHF.R.U32.HI R133, RZ, R129, R125.reuse ;  /* 0x00000081ff857219 */ /* 0x100fe4000001167d */
[----:B------:R-:W-:Y:S02]  /*3470*/  SHF.L.U64.HI R124, R124, R18, R125 ;  /* 0x000000127c7c7219 */ /* 0x000fe4000001027d */
[----:B------:R-:W-:Y:S02]  /*3480*/  IADD3 R125, PT, PT, -R17, 0x40, RZ ;  /* 0x00000040117d7810 */ /* 0x000fe40007ffe1ff */
[----:B------:R-:W-:Y:S02]  /*3490*/  LOP3.LUT R132, R132, R121, RZ, 0x3c, !PT ;  /* 0x0000007984847212 */ /* 0x000fe400078e3cff */
[----:B------:R-:W-:-:S02]  /*34a0*/  IADD3 R121, PT, PT, -R16, 0x40, RZ ;  /* 0x0000004010797810 */ /* 0x000fc40007ffe1ff */
[----:B------:R-:W-:Y:S02]  /*34b0*/  LOP3.LUT R133, R133, R124, RZ, 0x3c, !PT ;  /* 0x0000007c85857212 */ /* 0x000fe400078e3cff */
[-CC-:B------:R-:W-:Y:S02]  /*34c0*/  SHF.R.U64 R124, R114, R125.reuse, R115.reuse ;  /* 0x0000007d727c7219 */ /* 0x180fe40000001273 */
[--C-:B------:R-:W-:Y:S02]  /*34d0*/  SHF.R.U32.HI R134, RZ, R125, R115.reuse ;  /* 0x0000007dff867219 */ /* 0x100fe40000011673 */
[----:B------:R-:W-:Y:S02]  /*34e0*/  SHF.L.U32 R128, R120, R19, RZ ;  /* 0x0000001378807219 */ /* 0x000fe400000006ff */
[CC--:B------:R-:W-:Y:S02]  /*34f0*/  SHF.L.U32 R125, R114.reuse, R17.reuse, RZ ;  /* 0x00000011727d7219 */ /* 0x0c0fe400000006ff */
[----:B------:R-:W-:-:S02]  /*3500*/  SHF.L.U64.HI R129, R114, R17, R115 ;  /* 0x0000001172817219 */ /* 0x000fc40000010273 */
[CCC-:B------:R-:W-:Y:S02]  /*3510*/  SHF.R.U64 R120, R122.reuse, R121.reuse, R123.reuse ;  /* 0x000000797a787219 */ /* 0x1c0fe4000000127b */
[CC--:B------:R-:W-:Y:S02]  /*3520*/  SHF.L.U32 R115, R122.reuse, R16.reuse, RZ ;  /* 0x000000107a737219 */ /* 0x0c0fe400000006ff */
[--C-:B------:R-:W-:Y:S02]  /*3530*/  SHF.R.U32.HI R121, RZ, R121, R123.reuse ;  /* 0x00000079ff797219 */ /* 0x100fe4000001167b */
[----:B------:R-:W-:Y:S02]  /*3540*/  SHF.L.U64.HI R122, R122, R16, R123 ;  /* 0x000000107a7a7219 */ /* 0x000fe4000001027b */
[----:B------:R-:W-:Y:S02]  /*3550*/  LOP3.LUT R135, R135, R128, RZ, 0x3c, !PT ;  /* 0x0000008087877212 */ /* 0x000fe400078e3cff */
[----:B------:R-:W-:-:S02]  /*3560*/  LOP3.LUT R123, R124, R125, RZ, 0x3c, !PT ;  /* 0x0000007d7c7b7212 */ /* 0x000fc400078e3cff */
[----:B------:R-:W-:Y:S02]  /*3570*/  LOP3.LUT R120, R120, R115, RZ, 0x3c, !PT ;  /* 0x0000007378787212 */ /* 0x000fe400078e3cff */
[----:B------:R-:W-:Y:S02]  /*3580*/  LOP3.LUT R121, R121, R122, RZ, 0x3c, !PT ;  /* 0x0000007a79797212 */ /* 0x000fe400078e3cff */
[----:B------:R-:W-:Y:S02]  /*3590*/  IADD3 R115, PT, PT, -R15, 0x40, RZ ;  /* 0x000000400f737810 */ /* 0x000fe40007ffe1ff */
[----:B------:R-:W-:Y:S02]  /*35a0*/  LOP3.LUT R122, R127, R132, R135, 0xb4, !PT ;  /* 0x000000847f7a7212 */ /* 0x000fe400078eb487 */
[----:B------:R-:W-:Y:S02]  /*35b0*/  LOP3.LUT R128, R135, R123, R132, 0xb4, !PT ;  /* 0x0000007b87807212 */ /* 0x000fe400078eb484 */
[----:B------:R-:W-:-:S02]  /*35c0*/  LOP3.LUT R138, R138, R139, RZ, 0x3c, !PT ;  /* 0x0000008b8a8a7212 */ /* 0x000fc400078e3cff */
[----:B------:R-:W-:Y:S02]  /*35d0*/  LOP3.LUT R134, R134, R129, RZ, 0x3c, !PT ;  /* 0x0000008186867212 */ /* 0x000fe400078e3cff */
[----:B------:R-:W-:Y:S02]  /*35e0*/  LOP3.LUT R132, R132, R120, R123, 0xb4, !PT ;  /* 0x0000007884847212 */ /* 0x000fe400078eb47b */
[----:B------:R-:W-:Y:S02]  /*35f0*/  LOP3.LUT R124, R123, R127, R120, 0xb4, !PT ;  /* 0x0000007f7b7c7212 */ /* 0x000fe400078eb478 */
[----:B------:R-:W-:Y:S02]  /*3600*/  LOP3.LUT R120, R120, R135, R127, 0xb4, !PT ;  /* 0x0000008778787212 */ /* 0x000fe400078eb47f */
[C---:B------:R-:W-:Y:S02]  /*3610*/  SHF.R.U64 R114, R106.reuse, R115, R107 ;  /* 0x000000736a727219 */ /* 0x040fe4000000126b */
[----:B------:R-:W-:-:S02]  /*3620*/  SHF.L.U32 R127, R106, R15, RZ ;  /* 0x0000000f6a7f7219 */ /* 0x000fc400000006ff */
[--C-:B------:R-:W-:Y:S02]  /*3630*/  SHF.R.U32.HI R115, RZ, R115, R107.reuse ;  /* 0x00000073ff737219 */ /* 0x100fe4000001166b */
[----:B------:R-:W-:Y:S02]  /*3640*/  SHF.L.U64.HI R106, R106, R15, R107 ;  /* 0x0000000f6a6a7219 */ /* 0x000fe4000001026b */
[----:B------:R-:W-:Y:S02]  /*3650*/  IADD3 R139, PT, PT, -R14, 0x40, RZ ;  /* 0x000000400e8b7810 */ /* 0x000fe40007ffe1ff */
[----:B------:R-:W-:Y:S02]  /*3660*/  LOP3.LUT R123, R126, R133, R138, 0xb4, !PT ;  /* 0x000000857e7b7212 */ /* 0x000fe400078eb48a */
[----:B------:R-:W-:Y:S02]  /*3670*/  LOP3.LUT R107, R138, R134, R133, 0xb4, !PT ;  /* 0x000000868a6b7212 */ /* 0x000fe400078eb485 */
[----:B------:R-:W-:Y:S01]  /*3680*/  IADD3 R135, PT, PT, -R13, 0x40, RZ ;  /* 0x000000400d877810 */ /* 0x000fe20007ffe1ff */
[----:B------:R0:W-:Y:S01]  /*3690*/  STG.E.64 desc[UR12][R118.64+0x28], R122 ;  /* 0x0000287a76007986 */ /* 0x0001e2000c101b0c */
[----:B------:R-:W-:-:S02]  /*36a0*/  LOP3.LUT R133, R133, R121, R134, 0xb4, !PT ;  /* 0x0000007985857212 */ /* 0x000fc400078eb486 */
[----:B------:R-:W-:Y:S02]  /*36b0*/  LOP3.LUT R125, R134, R126, R121, 0xb4, !PT ;  /* 0x0000007e867d7212 */ /* 0x000fe400078eb479 */
[----:B------:R-:W-:Y:S01]  /*36c0*/  LOP3.LUT R121, R121, R138, R126, 0xb4, !PT ;  /* 0x0000008a79797212 */ /* 0x000fe200078eb47e */
[----:B------:R0:W-:Y:S01]  /*36d0*/  STG.E.64 desc[UR12][R118.64+0x38], R132 ;  /* 0x0000388476007986 */ /* 0x0001e2000c101b0c */
[----:B------:R-:W-:Y:S02]  /*36e0*/  LOP3.LUT R114, R114, R127, RZ, 0x3c, !PT ;  /* 0x0000007f72727212 */ /* 0x000fe400078e3cff */
[CC--:B------:R-:W-:Y:S02]  /*36f0*/  SHF.L.U32 R126, R104.reuse, R14.reuse, RZ ;  /* 0x0000000e687e7219 */ /* 0x0c0fe400000006ff */
[C-C-:B------:R-:W-:Y:S02]  /*3700*/  SHF.R.U64 R129, R104.reuse, R139, R105.reuse ;  /* 0x0000008b68817219 */ /* 0x140fe40000001269 */
[----:B------:R-:W-:-:S02]  /*3710*/  SHF.L.U64.HI R134, R104, R14, R105 ;  /* 0x0000000e68867219 */ /* 0x000fc40000010269 */
[C-C-:B------:R-:W-:Y:S02]  /*3720*/  SHF.R.U64 R127, R102.reuse, R135, R103.reuse ;  /* 0x00000087667f7219 */ /* 0x140fe40000001267 */
[C---:B------:R-:W-:Y:S02]  /*3730*/  SHF.L.U32 R104, R102.reuse, R13, RZ ;  /* 0x0000000d66687219 */ /* 0x040fe400000006ff */
[--C-:B------:R-:W-:Y:S02]  /*3740*/  SHF.R.U32.HI R135, RZ, R135, R103.reuse ;  /* 0x00000087ff877219 */ /* 0x100fe40000011667 */
[----:B------:R-:W-:Y:S02]  /*3750*/  SHF.L.U64.HI R102, R102, R13, R103 ;  /* 0x0000000d66667219 */ /* 0x000fe40000010267 */
[----:B------:R-:W-:Y:S02]  /*3760*/  IADD3 R103, PT, PT, -R12, 0x40, RZ ;  /* 0x000000400c677810 */ /* 0x000fe40007ffe1ff */
[----:B------:R-:W-:-:S02]  /*3770*/  LOP3.LUT R106, R115, R106, RZ, 0x3c, !PT ;  /* 0x0000006a736a7212 */ /* 0x000fc400078e3cff */
[----:B------:R-:W-:Y:S02]  /*3780*/  IADD3 R115, PT, PT, -R11, 0x40, RZ ;  /* 0x000000400b737810 */ /* 0x000fe40007ffe1ff */
[----:B------:R-:W-:Y:S02]  /*3790*/  LOP3.LUT R129, R129, R126, RZ, 0x3c, !PT ;  /* 0x0000007e81817212 */ /* 0x000fe400078e3cff */
[----:B------:R-:W-:Y:S02]  /*37a0*/  SHF.R.U32.HI R139, RZ, R139, R105 ;  /* 0x0000008bff8b7219 */ /* 0x000fe40000011669 */
[CCC-:B------:R-:W-:Y:S02]  /*37b0*/  SHF.R.U64 R126, R98.reuse, R103.reuse, R99.reuse ;  /* 0x00000067627e7219 */ /* 0x1c0fe40000001263 */
[----:B------:R-:W-:Y:S02]  /*37c0*/  SHF.R.U32.HI R138, RZ, R103, R99 ;  /* 0x00000067ff8a7219 */ /* 0x000fe40000011663 */
[----:B------:R-:W-:-:S02]  /*37d0*/  SHF.L.U32 R103, R98, R12, RZ ;  /* 0x0000000c62677219 */ /* 0x000fc400000006ff */
[----:B------:R-:W-:Y:S02]  /*37e0*/  SHF.L.U64.HI R105, R98, R12, R99 ;  /* 0x0000000c62697219 */ /* 0x000fe40000010263 */
[C-C-:B------:R-:W-:Y:S02]  /*37f0*/  SHF.R.U64 R99, R100.reuse, R115, R101.reuse ;  /* 0x0000007364637219 */ /* 0x140fe40000001265 */
[C---:B------:R-:W-:Y:S02]  /*3800*/  SHF.L.U32 R98, R100.reuse, R11, RZ ;  /* 0x0000000b64627219 */ /* 0x040fe400000006ff */
[--C-:B------:R-:W-:Y:S02]  /*3810*/  SHF.R.U32.HI R115, RZ, R115, R101.reuse ;  /* 0x00000073ff737219 */ /* 0x100fe40000011665 */
[----:B------:R-:W-:Y:S02]  /*3820*/  SHF.L.U64.HI R100, R100, R11, R101 ;  /* 0x0000000b64647219 */ /* 0x000fe40000010265 */
[----:B------:R-:W-:-:S02]  /*3830*/  LOP3.LUT R126, R126, R103, RZ, 0x3c, !PT ;  /* 0x000000677e7e7212 */ /* 0x000fc400078e3cff */
[----:B------:R-:W-:Y:S02]  /*3840*/  LOP3.LUT R127, R127, R104, RZ, 0x3c, !PT ;  /* 0x000000687f7f7212 */ /* 0x000fe400078e3cff */
[----:B------:R-:W-:Y:S02]  /*3850*/  LOP3.LUT R99, R99, R98, RZ, 0x3c, !PT ;  /* 0x0000006263637212 */ /* 0x000fe400078e3cff */
[----:B------:R-:W-:Y:S02]  /*3860*/  IADD3 R103, PT, PT, -R10, 0x40, RZ ;  /* 0x000000400a677810 */ /* 0x000fe40007ffe1ff */
[----:B------:R-:W-:Y:S02]  /*3870*/  LOP3.LUT R139, R139, R134, RZ, 0x3c, !PT ;  /* 0x000000868b8b7212 */ /* 0x000fe400078e3cff */
[----:B------:R-:W-:Y:S02]  /*3880*/  LOP3.LUT R135, R135, R102, RZ, 0x3c, !PT ;  /* 0x0000006687877212 */ /* 0x000fe400078e3cff */
[----:B------:R-:W-:-:S02]  /*3890*/  LOP3.LUT R138, R138, R105, RZ, 0x3c, !PT ;  /* 0x000000698a8a7212 */ /* 0x000fc400078e3cff */
[----:B------:R-:W-:Y:S02]  /*38a0*/  LOP3.LUT R115, R115, R100, RZ, 0x3c, !PT ;  /* 0x0000006473737212 */ /* 0x000fe400078e3cff */
[----:B------:R-:W-:Y:S02]  /*38b0*/  LOP3.LUT R101, R114, R127, R129, 0xb4, !PT ;  /* 0x0000007f72657212 */ /* 0x000fe400078eb481 */
[----:B------:R-:W-:Y:S02]  /*38c0*/  LOP3.LUT R100, R129, R126, R127, 0xb4, !PT ;  /* 0x0000007e81647212 */ /* 0x000fe400078eb47f */
[----:B------:R-:W-:Y:S02]  /*38d0*/  LOP3.LUT R98, R99, R129, R114, 0xb4, !PT ;  /* 0x0000008163627212 */ /* 0x000fe400078eb472 */
[-CC-:B------:R-:W-:Y:S02]  /*38e0*/  SHF.R.U64 R105, R96, R103.reuse, R97.reuse ;  /* 0x0000006760697219 */ /* 0x180fe40000001261 */
[----:B------:R-:W-:-:S02]  /*38f0*/  SHF.R.U32.HI R102, RZ, R103, R97 ;  /* 0x00000067ff667219 */ /* 0x000fc40000011661 */
[CC--:B------:R-:W-:Y:S02]  /*3900*/  SHF.L.U32 R104, R96.reuse, R10.reuse, RZ ;  /* 0x0000000a60687219 */ /* 0x0c0fe400000006ff */
[----:B------:R-:W-:Y:S02]  /*3910*/  SHF.L.U64.HI R103, R96, R10, R97 ;  /* 0x0000000a60677219 */ /* 0x000fe40000010261 */
[----:B------:R-:W-:Y:S02]  /*3920*/  IADD3 R129, PT, PT, -R9, 0x40, RZ ;  /* 0x0000004009817810 */ /* 0x000fe40007ffe1ff */
[----:B------:R-:W-:Y:S02]  /*3930*/  LOP3.LUT R134, R127, R99, R126, 0xb4, !PT ;  /* 0x000000637f867212 */ /* 0x000fe400078eb47e */
[----:B------:R-:W-:Y:S02]  /*3940*/  LOP3.LUT R126, R126, R114, R99, 0xb4, !PT ;  /* 0x000000727e7e7212 */ /* 0x000fe400078eb463 */
[----:B------:R-:W-:-:S02]  /*3950*/  LOP3.LUT R96, R106, R135, R139, 0xb4, !PT ;  /* 0x000000876a607212 */ /* 0x000fc400078eb48b */
[----:B------:R-:W-:Y:S02]  /*3960*/  LOP3.LUT R97, R139, R138, R135, 0xb4, !PT ;  /* 0x0000008a8b617212 */ /* 0x000fe400078eb487 */
[----:B------:R-:W-:Y:S02]  /*3970*/  LOP3.LUT R135, R135, R115, R138, 0xb4, !PT ;  /* 0x0000007387877212 */ /* 0x000fe400078eb48a */
[----:B------:R-:W-:Y:S02]  /*3980*/  LOP3.LUT R127, R138, R106, R115, 0xb4, !PT ;  /* 0x0000006a8a7f7212 */ /* 0x000fe400078eb473 */
[----:B------:R-:W-:Y:S01]  /*3990*/  LOP3.LUT R99, R115, R139, R106, 0xb4, !PT ;  /* 0x0000008b73637212 */ /* 0x000fe200078eb46a */
[----:B------:R0:W-:Y:S01]  /*39a0*/  STG.E.64 desc[UR12][R118.64+0x60], R134 ;  /* 0x0000608676007986 */ /* 0x0001e2000c101b0c */
[----:B------:R-:W-:Y:S02]  /*39b0*/  LOP3.LUT R105, R105, R104, RZ, 0x3c, !PT ;  /* 0x0000006869697212 */ /* 0x000fe400078e3cff */
[----:B------:R-:W-:-:S02]  /*39c0*/  LOP3.LUT R102, R102, R103, RZ, 0x3c, !PT ;  /* 0x0000006766667212 */ /* 0x000fc400078e3cff */
[C---:B------:R-:W-:Y:S02]  /*39d0*/  SHF.L.U32 R115, R32.reuse, R9, RZ ;  /* 0x0000000920737219 */ /* 0x040fe400000006ff */
[-CC-:B------:R-:W-:Y:S02]  /*39e0*/  SHF.R.U64 R114, R32, R129.reuse, R33.reuse ;  /* 0x0000008120727219 */ /* 0x180fe40000001221 */
[----:B------:R-:W-:Y:S02]  /*39f0*/  IADD3 R103, PT, PT, -R8, 0x40, RZ ;  /* 0x0000004008677810 */ /* 0x000fe40007ffe1ff */
[--C-:B------:R-:W-:Y:S02]  /*3a00*/  SHF.R.U32.HI R104, RZ, R129, R33.reuse ;  /* 0x00000081ff687219 */ /* 0x100fe40000011621 */
[----:B------:R-:W-:Y:S02]  /*3a10*/  SHF.L.U64.HI R33, R32, R9, R33 ;  /* 0x0000000920217219 */ /* 0x000fe40000010221 */
[----:B------:R-:W-:-:S02]  /*3a20*/  LOP3.LUT R114, R114, R115, RZ, 0x3c, !PT ;  /* 0x0000007372727212 */ /* 0x000fc400078e3cff */
[CCC-:B------:R-:W-:Y:S02]  /*3a30*/  SHF.R.U64 R139, R86.reuse, R103.reuse, R87.reuse ;  /* 0x00000067568b7219 */ /* 0x1c0fe40000001257 */
[--C-:B------:R-:W-:Y:S02]  /*3a40*/  SHF.R.U32.HI R115, RZ, R103, R87.reuse ;  /* 0x00000067ff737219 */ /* 0x100fe40000011657 */
[CC--:B------:R-:W-:Y:S02]  /*3a50*/  SHF.L.U32 R32, R86.reuse, R8.reuse, RZ ;  /* 0x0000000856207219 */ /* 0x0c0fe400000006ff */
[----:B------:R-:W-:Y:S02]  /*3a60*/  SHF.L.U64.HI R86, R86, R8, R87 ;  /* 0x0000000856567219 */ /* 0x000fe40000010257 */
[----:B------:R-:W-:Y:S02]  /*3a70*/  LOP3.LUT R103, R104, R33, RZ, 0x3c, !PT ;  /* 0x0000002168677212 */ /* 0x000fe400078e3cff */
[----:B------:R-:W-:-:S02]  /*3a80*/  IADD3 R33, PT, PT, -R7, 0x40, RZ ;  /* 0x0000004007217810 */ /* 0x000fc40007ffe1ff */
[----:B------:R-:W-:Y:S02]  /*3a90*/  LOP3.LUT R115, R115, R86, RZ, 0x3c, !PT ;  /* 0x0000005673737212 */ /* 0x000fe400078e3cff */
[----:B------:R-:W-:Y:S02]  /*3aa0*/  IADD3 R129, PT, PT, -R6, 0x40, RZ ;  /* 0x0000004006817810 */ /* 0x000fe40007ffe1ff */
[CCC-:B------:R-:W-:Y:S02]  /*3ab0*/  SHF.R.U64 R104, R94.reuse, R33.reuse, R95.reuse ;  /* 0x000000215e687219 */ /* 0x1c0fe4000000125f */
[--C-:B------:R-:W-:Y:S02]  /*3ac0*/  SHF.R.U32.HI R86, RZ, R33, R95.reuse ;  /* 0x00000021ff567219 */ /* 0x100fe4000001165f */
[----:B------:R-:W-:Y:S02]  /*3ad0*/  SHF.L.U64.HI R95, R94, R7, R95 ;  /* 0x000000075e5f7219 */ /* 0x000fe4000001025f */
[----:B------:R-:W-:-:S02]  /*3ae0*/  LOP3.LUT R139, R139, R32, RZ, 0x3c, !PT ;  /* 0x000000208b8b7212 */ /* 0x000fc400078e3cff */
[CCC-:B------:R-:W-:Y:S02]  /*3af0*/  SHF.R.U64 R106, R84.reuse, R129.reuse, R85.reuse ;  /* 0x00000081546a7219 */ /* 0x1c0fe40000001255 */
[--C-:B------:R-:W-:Y:S02]  /*3b00*/  SHF.R.U32.HI R32, RZ, R129, R85.reuse ;  /* 0x00000081ff207219 */ /* 0x100fe40000011655 */
[CC--:B------:R-:W-:Y:S02]  /*3b10*/  SHF.L.U32 R33, R84.reuse, R6.reuse, RZ ;  /* 0x0000000654217219 */ /* 0x0c0fe400000006ff */
[----:B------:R-:W-:Y:S02]  /*3b20*/  SHF.L.U64.HI R85, R84, R6, R85 ;  /* 0x0000000654557219 */ /* 0x000fe40000010255 */
[----:B------:R-:W-:Y:S02]  /*3b30*/  SHF.L.U32 R87, R94, R7, RZ ;  /* 0x000000075e577219 */ /* 0x000fe400000006ff */
[----:B------:R-:W-:-:S02]  /*3b40*/  LOP3.LUT R84, R86, R95, RZ, 0x3c, !PT ;  /* 0x0000005f56547212 */ /* 0x000fc400078e3cff */
[----:B------:R-:W-:Y:S02]  /*3b50*/  IADD3 R95, PT, PT, -R5, 0x40, RZ ;  /* 0x00000040055f7810 */ /* 0x000fe40007ffe1ff */
[----:B------:R-:W-:Y:S02]  /*3b60*/  LOP3.LUT R104, R104, R87, RZ, 0x3c, !PT ;  /* 0x0000005768687212 */ /* 0x000fe400078e3cff */
[----:B------:R-:W-:Y:S02]  /*3b70*/  LOP3.LUT R85, R32, R85, RZ, 0x3c, !PT ;  /* 0x0000005520557212 */ /* 0x000fe400078e3cff */
[C---:B------:R-:W-:Y:S02]  /*3b80*/  SHF.L.U32 R32, R88.reuse, R5, RZ ;  /* 0x0000000558207219 */ /* 0x040fe400000006ff */
[----:B------:R-:W-:Y:S02]  /*3b90*/  SHF.R.U64 R87, R88, R95, R89 ;  /* 0x0000005f58577219 */ /* 0x000fe40000001259 */
[----:B------:R-:W-:-:S02]  /*3ba0*/  SHF.R.U64 R129, R92, R141, R93 ;  /* 0x0000008d5c817219 */ /* 0x000fc4000000125d */
[----:B------:R-:W-:Y:S02]  /*3bb0*/  LOP3.LUT R87, R87, R32, RZ, 0x3c, !PT ;  /* 0x0000002057577212 */ /* 0x000fe400078e3cff */
[----:B------:R-:W-:Y:S02]  /*3bc0*/  SHF.L.U32 R32, R92, R4, RZ ;  /* 0x000000045c207219 */ /* 0x000fe400000006ff */
[----:B------:R-:W-:Y:S02]  /*3bd0*/  LOP3.LUT R106, R106, R33, RZ, 0x3c, !PT ;  /* 0x000000216a6a7212 */ /* 0x000fe400078e3cff */
[--C-:B------:R-:W-:Y:S02]  /*3be0*/  SHF.R.U32.HI R33, RZ, R95, R89.reuse ;  /* 0x0000005fff217219 */ /* 0x100fe40000011659 */
[----:B------:R-:W-:Y:S02]  /*3bf0*/  SHF.L.U64.HI R88, R88, R5, R89 ;  /* 0x0000000558587219 */ /* 0x000fe40000010259 */
[----:B------:R-:W-:Y:S01]  /*3c00*/  LOP3.LUT R129, R129, R32, RZ, 0x3c, !PT ;  /* 0x0000002081817212 */ /* 0x000fe200078e3cff */
[----:B------:R-:W-:Y:S01]  /*3c10*/  IMAD.MOV.U32 R32, RZ, RZ, 0x38 ;  /* 0x00000038ff207424 */ /* 0x000fe200078e00ff */
[----:B------:R-:W-:-:S02]  /*3c20*/  IADD3 R95, PT, PT, -R3, 0x40, RZ ;  /* 0x00000040035f7810 */ /* 0x000fc40007ffe1ff */
[----:B------:R-:W-:Y:S01]  /*3c30*/  LOP3.LUT R88, R33, R88, RZ, 0x3c, !PT ;  /* 0x0000005821587212 */ /* 0x000fe200078e3cff */
[C---:B------:R-:W-:Y:S01]  /*3c40*/  IMAD R32, R27.reuse, 0x8, R32 ;  /* 0x000000081b207824 */ /* 0x040fe200078e0220 */
[C---:B------:R-:W-:Y:S01]  /*3c50*/  SHF.L.U32 R33, R90.reuse, R3, RZ ;  /* 0x000000035a217219 */ /* 0x040fe200000006ff */
[----:B------:R-:W-:Y:S01]  /*3c60*/  VIADD R27, R27, 0x1 ;  /* 0x000000011b1b7836 */ /* 0x000fe20000000000 */
[----:B------:R-:W-:Y:S02]  /*3c70*/  SHF.R.U64 R94, R90, R95, R91 ;  /* 0x0000005f5a5e7219 */ /* 0x000fe4000000125b */
[--C-:B------:R-:W-:Y:S02]  /*3c80*/  SHF.R.U32.HI R138, RZ, R141, R93.reuse ;  /* 0x0000008dff8a7219 */ /* 0x100fe4000001165d */
[----:B------:R-:W-:Y:S02]  /*3c90*/  LOP3.LUT R94, R94, R33, RZ, 0x3c, !PT ;  /* 0x000000215e5e7212 */ /* 0x000fe400078e3cff */
[----:B------:R-:W1:Y:S01]  /*3ca0*/  LDC.64 R32, c[0x3][R32] ;  /* 0x00c0000020207b82 */ /* 0x000e620000000a00 */
[----:B------:R-:W-:-:S02]  /*3cb0*/  SHF.L.U64.HI R93, R92, R4, R93 ;  /* 0x000000045c5d7219 */ /* 0x000fc4000001025d */
[--C-:B------:R-:W-:Y:S02]  /*3cc0*/  SHF.R.U32.HI R95, RZ, R95, R91.reuse ;  /* 0x0000005fff5f7219 */ /* 0x100fe4000001165b */
[----:B------:R-:W-:Y:S02]  /*3cd0*/  SHF.L.U64.HI R90, R90, R3, R91 ;  /* 0x000000035a5a7219 */ /* 0x000fe4000001025b */
[----:B------:R-:W-:Y:S02]  /*3ce0*/  IADD3 R89, PT, PT, -R2, 0x40, RZ ;  /* 0x0000004002597810 */ /* 0x000fe40007ffe1ff */
[----:B------:R-:W-:Y:S02]  /*3cf0*/  IADD3 R141, PT, PT, -R0, 0x40, RZ ;  /* 0x00000040008d7810 */ /* 0x000fe40007ffe1ff */
[----:B------:R-:W-:Y:S02]  /*3d00*/  LOP3.LUT R138, R138, R93, RZ, 0x3c, !PT ;  /* 0x0000005d8a8a7212 */ /* 0x000fe400078e3cff */
[----:B------:R-:W-:-:S02]  /*3d10*/  LOP3.LUT R95, R95, R90, RZ, 0x3c, !PT ;  /* 0x0000005a5f5f7212 */ /* 0x000fc400078e3cff */
[CCC-:B------:R-:W-:Y:S02]  /*3d20*/  SHF.R.U64 R91, R30.reuse, R89.reuse, R31.reuse ;  /* 0x000000591e5b7219 */ /* 0x1c0fe4000000121f */
[--C-:B------:R-:W-:Y:S02]  /*3d30*/  SHF.R.U32.HI R92, RZ, R89, R31.reuse ;  /* 0x00000059ff5c7219 */ /* 0x100fe4000001161f */
[CC--:B------:R-:W-:Y:S02]  /*3d40*/  SHF.L.U32 R90, R30.reuse, R2.reuse, RZ ;  /* 0x000000021e5a7219 */ /* 0x0c0fe400000006ff */
[----:B------:R-:W-:Y:S02]  /*3d50*/  SHF.L.U64.HI R93, R30, R2, R31 ;  /* 0x000000021e5d7219 */ /* 0x000fe4000001021f */
[C---:B------:R-:W-:Y:S02]  /*3d60*/  SHF.R.U64 R30, R28.reuse, R141, R29 ;  /* 0x0000008d1c1e7219 */ /* 0x040fe4000000121d */
[----:B------:R-:W-:-:S02]  /*3d70*/  SHF.L.U32 R89, R28, R0, RZ ;  /* 0x000000001c597219 */ /* 0x000fc400000006ff */
[--C-:B------:R-:W-:Y:S02]  /*3d80*/  SHF.R.U32.HI R31, RZ, R141, R29.reuse ;  /* 0x0000008dff1f7219 */ /* 0x100fe4000001161d */
[----:B------:R-:W-:Y:S02]  /*3d90*/  SHF.L.U64.HI R86, R28, R0, R29 ;  /* 0x000000001c567219 */ /* 0x000fe4000001021d */
[----:B------:R-:W-:Y:S02]  /*3da0*/  LOP3.LUT R91, R91, R90, RZ, 0x3c, !PT ;  /* 0x0000005a5b5b7212 */ /* 0x000fe400078e3cff */
[----:B------:R-:W-:Y:S02]  /*3db0*/  LOP3.LUT R28, R30, R89, RZ, 0x3c, !PT ;  /* 0x000000591e1c7212 */ /* 0x000fe400078e3cff */
[----:B------:R-:W-:Y:S02]  /*3dc0*/  LOP3.LUT R92, R92, R93, RZ, 0x3c, !PT ;  /* 0x0000005d5c5c7212 */ /* 0x000fe400078e3cff */
[----:B------:R-:W-:-:S02]  /*3dd0*/  LOP3.LUT R29, R31, R86, RZ, 0x3c, !PT ;  /* 0x000000561f1d7212 */ /* 0x000fc400078e3cff */
        /* <DEDUP_REMOVED lines=8> */
[----:B------:R-:W-:Y:S01]  /*3e60*/  LOP3.LUT R95, R92, R88, R29, 0xb4, !PT ;  /* 0x000000585c5f7212 */ /* 0x000fe200078eb41d */
[----:B------:R0:W-:Y:S01]  /*3e70*/  STG.E.64 desc[UR12][R118.64+0xa8], R86 ;  /* 0x0000a85676007986 */ /* 0x0001e2000c101b0c */
[----:B------:R-:W-:Y:S02]  /*3e80*/  LOP3.LUT R29, R29, R138, R88, 0xb4, !PT ;  /* 0x0000008a1d1d7212 */ /* 0x000fe400078eb458 */
[----:B------:R-:W-:Y:S01]  /*3e90*/  LOP3.LUT R89, R105, R139, R114, 0xb4, !PT ;  /* 0x0000008b69597212 */ /* 0x000fe200078eb472 */
[----:B------:R0:W-:Y:S01]  /*3ea0*/  STG.E.64 desc[UR12][R118.64+0xb0], R90 ;  /* 0x0000b05a76007986 */ /* 0x0001e2000c101b0c */
[----:B------:R-:W-:-:S02]  /*3eb0*/  LOP3.LUT R138, R106, R114, R105, 0xb4, !PT ;  /* 0x000000726a8a7212 */ /* 0x000fc400078eb469 */
[----:B------:R-:W-:Y:S01]  /*3ec0*/  LOP3.LUT R145, R130, R136, R131, 0xb4, !PT ;  /* 0x0000008882917212 */ /* 0x000fe200078eb483 */
[----:B------:R0:W-:Y:S01]  /*3ed0*/  STG.E.64 desc[UR12][R118.64+0xb8], R94 ;  /* 0x0000b85e76007986 */ /* 0x0001e2000c101b0c */
[----:B------:R-:W-:Y:S02]  /*3ee0*/  LOP3.LUT R141, R137, R130, R109, 0xb4, !PT ;  /* 0x00000082898d7212 */ /* 0x000fe400078eb46d */
[----:B------:R-:W-:Y:S02]  /*3ef0*/  LOP3.LUT R88, R139, R106, R104, 0xb4, !PT ;  /* 0x0000006a8b587212 */ /* 0x000fe400078eb468 */
[----:B------:R-:W-:Y:S02]  /*3f00*/  LOP3.LUT R114, R114, R104, R139, 0xb4, !PT ;  /* 0x0000006872727212 */ /* 0x000fe400078eb48b */
[----:B-1----:R-:W-:Y:S02]  /*3f10*/  LOP3.LUT R130, R32, R131, R130, 0xb4, !PT ;  /* 0x0000008320827212 */ /* 0x002fe400078eb482 */
[----:B------:R-:W-:-:S02]  /*3f20*/  LOP3.LUT R140, R102, R115, R103, 0xb4, !PT ;  /* 0x00000073668c7212 */ /* 0x000fc400078eb467 */
[----:B------:R-:W-:Y:S02]  /*3f30*/  LOP3.LUT R139, R115, R85, R84, 0xb4, !PT ;  /* 0x00000055738b7212 */ /* 0x000fe400078eb454 */
[----:B------:R-:W-:Y:S02]  /*3f40*/  LOP3.LUT R33, R33, R110, R111, 0xb4, !PT ;  /* 0x0000006e21217212 */ /* 0x000fe400078eb46f */
[----:B------:R-:W-:Y:S02]  /*3f50*/  LOP3.LUT R93, R84, R102, R85, 0xb4, !PT ;  /* 0x00000066545d7212 */ /* 0x000fe400078eb455 */
[----:B------:R-:W-:Y:S02]  /*3f60*/  LOP3.LUT R115, R103, R84, R115, 0xb4, !PT ;  /* 0x0000005467737212 */ /* 0x000fe400078eb473 */
[----:B------:R-:W-:Y:S02]  /*3f70*/  LOP3.LUT R32, R112, R111, R108, 0xb4, !PT ;  /* 0x0000006f70207212 */ /* 0x000fe400078eb46c */
[----:B------:R-:W-:Y:S01]  /*3f80*/  LOP3.LUT R84, R111, R113, R110, 0xb4, !PT ;  /* 0x000000716f547212 */ /* 0x000fe200078eb46e */
[----:B------:R0:W-:Y:S01]  /*3f90*/  STG.E.64 desc[UR12][R118.64+0x80], R114 ;  /* 0x0000807276007986 */ /* 0x0001e2000c101b0c */
[----:B------:R-:W-:-:S02]  /*3fa0*/  ISETP.NE.AND P0, PT, R27, 0x18, PT ;  /* 0x000000181b00780c */ /* 0x000fc40003f05270 */
[----:B------:R-:W-:Y:S02]  /*3fb0*/  LOP3.LUT R144, R131, R137, R136, 0xb4, !PT ;  /* 0x0000008983907212 */ /* 0x000fe400078eb488 */
[----:B------:R-:W-:Y:S02]  /*3fc0*/  LOP3.LUT R142, R136, R109, R137, 0xb4, !PT ;  /* 0x0000006d888e7212 */ /* 0x000fe400078eb489 */
[----:B------:R-:W-:Y:S01]  /*3fd0*/  LOP3.LUT R137, R85, R103, R102, 0xb4, !PT ;  /* 0x0000006755897212 */ /* 0x000fe200078eb466 */
[----:B------:R-:W-:Y:S01]  /*3fe0*/  IMAD.MOV.U32 R102, RZ, RZ, R120 ;  /* 0x000000ffff667224 */ /* 0x000fe200078e0078 */
[-C--:B------:R-:W-:Y:S01]  /*3ff0*/  LOP3.LUT R143, R113, R108.reuse, R112, 0xb4, !PT ;  /* 0x0000006c718f7212 */ /* 0x080fe200078eb470 */
[----:B------:R-:W-:Y:S01]  /*4000*/  IMAD.MOV.U32 R103, RZ, RZ, R121 ;  /* 0x000000ffff677224 */ /* 0x000fe200078e0079 */
[----:B------:R-:W-:Y:S01]  /*4010*/  LOP3.LUT R31, R130, R109, RZ, 0x3c, !PT ;  /* 0x0000006d821f7212 */ /* 0x000fe200078e3cff */
[----:B------:R-:W-:Y:S01]  /*4020*/  IMAD.MOV.U32 R109, RZ, RZ, R32 ;  /* 0x000000ffff6d7224 */ /* 0x000fe200078e0020 */
[----:B------:R-:W-:Y:S01]  /*4030*/  LOP3.LUT R136, R33, R108, RZ, 0x3c, !PT ;  /* 0x0000006c21887212 */ /* 0x000fe200078e3cff */
[----:B------:R-:W-:Y:S01]  /*4040*/  IMAD.MOV.U32 R32, RZ, RZ, R126 ;  /* 0x000000ffff207224 */ /* 0x000fe200078e007e */
[----:B------:R-:W-:Y:S01]  /*4050*/  LOP3.LUT R92, R104, R105, R106, 0xb4, !PT ;  /* 0x00000069685c7212 */ /* 0x000fe200078eb46a */
[----:B------:R-:W-:Y:S01]  /*4060*/  IMAD.MOV.U32 R104, RZ, RZ, R124 ;  /* 0x000000ffff687224 */ /* 0x000fe200078e007c */
[----:B------:R-:W-:Y:S01]  /*4070*/  LOP3.LUT R131, R110, R112, R113, 0xb4, !PT ;  /* 0x000000706e837212 */ /* 0x000fe200078eb471 */
[----:B------:R-:W-:Y:S01]  /*4080*/  IMAD.MOV.U32 R113, RZ, RZ, R84 ;  /* 0x000000ffff717224 */ /* 0x000fe200078e0054 */
[----:B------:R0:W-:Y:S01]  /*4090*/  STG.E.64 desc[UR12][R118.64+0x48], R102 ;  /* 0x0000486676007986 */ /* 0x0001e2000c101b0c */
[----:B------:R-:W-:-:S02]  /*40a0*/  IMAD.MOV.U32 R105, RZ, RZ, R125 ;  /* 0x000000ffff697224 */ /* 0x000fc400078e007d */
[----:B------:R-:W-:Y:S01]  /*40b0*/  IMAD.MOV.U32 R124, RZ, RZ, R101 ;  /* 0x000000ffff7c7224 */ /* 0x000fe200078e0065 */
[----:B------:R0:W-:Y:S01]  /*40c0*/  STG.E.64 desc[UR12][R118.64+0x90], R92 ;  /* 0x0000905c76007986 */ /* 0x0001e2000c101b0c */
[----:B------:R-:W-:Y:S02]  /*40d0*/  IMAD.MOV.U32 R106, RZ, RZ, R128 ;  /* 0x000000ffff6a7224 */ /* 0x000fe400078e0080 */
[----:B------:R-:W-:Y:S01]  /*40e0*/  IMAD.MOV.U32 R125, RZ, RZ, R96 ;  /* 0x000000ffff7d7224 */ /* 0x000fe200078e0060 */
[----:B------:R0:W-:Y:S01]  /*40f0*/  STG.E.64 desc[UR12][R118.64+0x40], R104 ;  /* 0x0000406876007986 */ /* 0x0001e2000c101b0c */
[----:B------:R-:W-:Y:S02]  /*4100*/  IMAD.MOV.U32 R101, RZ, RZ, R97 ;  /* 0x000000ffff657224 */ /* 0x000fe400078e0061 */
        /* <DEDUP_REMOVED lines=26> */
[----:B------:R-:W-:-:S03]  /*42b0*/  IMAD.MOV.U32 R121, RZ, RZ, R136 ;  /* 0x000000ffff797224 */ /* 0x000fc600078e0088 */
[----:B------:R0:W-:Y:S04]  /*42c0*/  STG.E.64 desc[UR12][R118.64+0x78], R126 ;  /* 0x0000787e76007986 */ /* 0x0001e8000c101b0c */
[----:B------:R0:W-:Y:S04]  /*42d0*/  STG.E.64 desc[UR12][R118.64+0x88], R88 ;  /* 0x0000885876007986 */ /* 0x0001e8000c101b0c */
[----:B------:R0:W-:Y:S04]  /*42e0*/  STG.E.64 desc[UR12][R118.64+0x98], R96 ;  /* 0x0000986076007986 */ /* 0x0001e8000c101b0c */
[----:B------:R0:W-:Y:S04]  /*42f0*/  STG.E.64 desc[UR12][R118.64+0xa0], R128 ;  /* 0x0000a08076007986 */ /* 0x0001e8000c101b0c */
[----:B------:R0:W-:Y:S04]  /*4300*/  STG.E.64 desc[UR12][R118.64+0xc0], R98 ;  /* 0x0000c06276007986 */ /* 0x0001e8000c101b0c */
[----:B------:R0:W-:Y:S01]  /*4310*/  STG.E.64 desc[UR12][R118.64], R120 ;  /* 0x0000007876007986 */ /* 0x0001e2000c101b0c */
[----:B------:R-:W-:Y:S05]  /*4320*/  @P0 BRA `(.L_x_7) ;  /* 0xffffffe400540947 */ /* 0x000fea000383ffff */
[----:B------:R-:W-:Y:S01]  /*4330*/  UISETP.GT.U32.AND UP0, UPT, UR6, 0x88, UPT ;  /* 0x000000880600788c */ /* 0x000fe2000bf04070 */
[----:B------:R-:W-:Y:S01]  /*4340*/  VIADD R26, R26, 0x1 ;  /* 0x000000011a1a7836 */ /* 0x000fe20000000000 */
[----:B------:R-:W-:Y:S02]  /*4350*/  UIADD3 UR5, UPT, UPT, UR6, -0x88, URZ ;  /* 0xffffff7806057890 */ /* 0x000fe4000fffe0ff */
[----:B------:R-:W-:-:S05]  /*4360*/  UIADD3 UR4, UPT, UPT, UR4, 0x1, URZ ;  /* 0x0000000104047890 */ /* 0x000fca000fffe0ff */
[----:B------:R-:W-:Y:S01]  /*4370*/  UMOV UR6, UR5 ;  /* 0x0000000500067c82 */ /* 0x000fe20008000000 */
[----:B------:R-:W-:Y:S06]  /*4380*/  BRA.U UP0, `(.L_x_8) ;  /* 0xffffffd100647547 */ /* 0x000fec000b83ffff */
[----:B------:R-:W-:Y:S05]  /*4390*/  EXIT ;  /* 0x000000000000794d */ /* 0x000fea0003800000 */
.L_x_9:
[----:B------:R-:W-:-:S00]  /*43a0*/  BRA `(.L_x_9) ;  /* 0xfffffffc00fc7947 */ /* 0x000fc0000383ffff */
[----:B------:R-:W-:-:S00]  /*43b0*/  NOP ;  /* 0x0000000000007918 */ /* 0x000fc00000000000 */
        /* <DEDUP_REMOVED lines=12> */
.L_x_10:


//--------------------- .nv.shared.reserved.0     --------------------------
	.section	.nv.shared.reserved.0,"aw",@nobits
	.weak		__nv_reservedSMEM_offset_0_alias
	.size		__nv_reservedSMEM_offset_0_alias, 0, 64
	.other		__nv_reservedSMEM_offset_0_alias,@"STO_CUDA_RESERVED_SHARED STV_DEFAULT"
__nv_reservedSMEM_offset_0_alias:
	.zero		0
	.zero		64


//--------------------- .nv.constant0._Z6KeccakPciP5INTER --------------------------
	.section	.nv.constant0._Z6KeccakPciP5INTER,"a",@progbits
	.sectionflags	@""
	.align	4
.nv.constant0._Z6KeccakPciP5INTER:
	.zero		920


//--------------------- SYMBOLS --------------------------

	.type		.nv.reservedSmem.offset0,@object
	.size		.nv.reservedSmem.offset0,0x4
